//
// Generated by NVIDIA NVVM Compiler
//
// Compiler Build ID: CL-36424714
// Cuda compilation tools, release 13.0, V13.0.88
// Based on NVVM 20.0.0
//

.version 9.0
.target sm_100
.address_size 64

	// .globl	supersmoother_batch_f32
.global .align 4 .b8 __cudart_i2opi_f[24] = {65, 144, 67, 60, 153, 149, 98, 219, 192, 221, 52, 245, 209, 87, 39, 252, 41, 21, 68, 78, 110, 131, 249, 162};

.visible .entry supersmoother_batch_f32(
	.param .u64 .ptr .align 1 supersmoother_batch_f32_param_0,
	.param .u64 .ptr .align 1 supersmoother_batch_f32_param_1,
	.param .u32 supersmoother_batch_f32_param_2,
	.param .u32 supersmoother_batch_f32_param_3,
	.param .u32 supersmoother_batch_f32_param_4,
	.param .u64 .ptr .align 1 supersmoother_batch_f32_param_5
)
{
	.local .align 4 .b8 	__local_depot0[28];
	.reg .b64 	%SP;
	.reg .b64 	%SPL;
	.reg .pred 	%p<57>;
	.reg .b32 	%r<158>;
	.reg .b32 	%f<62>;
	.reg .b64 	%rd<116>;
	.reg .b64 	%fd<3>;

	mov.u64 	%SPL, __local_depot0;
	ld.param.u64 	%rd44, [supersmoother_batch_f32_param_0];
	ld.param.u64 	%rd42, [supersmoother_batch_f32_param_1];
	ld.param.u32 	%r83, [supersmoother_batch_f32_param_2];
	ld.param.u32 	%r85, [supersmoother_batch_f32_param_3];
	ld.param.u32 	%r84, [supersmoother_batch_f32_param_4];
	ld.param.u64 	%rd43, [supersmoother_batch_f32_param_5];
	cvta.to.global.u64 	%rd1, %rd44;
	add.u64 	%rd2, %SPL, 0;
	mov.u32 	%r86, %ctaid.x;
	mov.u32 	%r87, %ntid.x;
	mov.u32 	%r88, %tid.x;
	mad.lo.s32 	%r1, %r86, %r87, %r88;
	setp.ge.s32 	%p1, %r1, %r85;
	@%p1 bra 	$L__BB0_68;
	cvta.to.global.u64 	%rd46, %rd42;
	cvta.to.global.u64 	%rd3, %rd43;
	mul.wide.s32 	%rd47, %r1, 4;
	add.s64 	%rd48, %rd46, %rd47;
	ld.global.nc.u32 	%r2, [%rd48];
	mul.lo.s32 	%r3, %r83, %r1;
	mul.wide.s32 	%rd49, %r3, 4;
	add.s64 	%rd4, %rd3, %rd49;
	setp.gt.s32 	%p2, %r2, 0;
	setp.le.s32 	%p3, %r2, %r83;
	setp.gt.s32 	%p4, %r84, -1;
	and.pred  	%p5, %p2, %p4;
	and.pred  	%p6, %p5, %p3;
	setp.gt.s32 	%p7, %r83, %r84;
	and.pred  	%p8, %p7, %p6;
	@%p8 bra 	$L__BB0_15;
	setp.lt.s32 	%p48, %r83, 1;
	@%p48 bra 	$L__BB0_68;
	and.b32  	%r4, %r83, 15;
	setp.lt.u32 	%p49, %r83, 16;
	mov.b32 	%r147, 0;
	@%p49 bra 	$L__BB0_6;
	and.b32  	%r147, %r83, 2147483632;
	neg.s32 	%r133, %r147;
	add.s64 	%rd95, %rd49, %rd3;
	add.s64 	%rd103, %rd95, 32;
$L__BB0_5:
	.pragma "nounroll";
	mov.b32 	%r129, 2147483647;
	st.global.u32 	[%rd103+-32], %r129;
	st.global.u32 	[%rd103+-28], %r129;
	st.global.u32 	[%rd103+-24], %r129;
	st.global.u32 	[%rd103+-20], %r129;
	st.global.u32 	[%rd103+-16], %r129;
	st.global.u32 	[%rd103+-12], %r129;
	st.global.u32 	[%rd103+-8], %r129;
	st.global.u32 	[%rd103+-4], %r129;
	st.global.u32 	[%rd103], %r129;
	st.global.u32 	[%rd103+4], %r129;
	st.global.u32 	[%rd103+8], %r129;
	st.global.u32 	[%rd103+12], %r129;
	st.global.u32 	[%rd103+16], %r129;
	st.global.u32 	[%rd103+20], %r129;
	st.global.u32 	[%rd103+24], %r129;
	st.global.u32 	[%rd103+28], %r129;
	add.s32 	%r133, %r133, 16;
	add.s64 	%rd103, %rd103, 64;
	setp.eq.s32 	%p50, %r133, 0;
	@%p50 bra 	$L__BB0_6;
	bra.uni 	$L__BB0_5;
$L__BB0_6:
	setp.eq.s32 	%p51, %r4, 0;
	@%p51 bra 	$L__BB0_68;
	and.b32  	%r54, %r83, 7;
	setp.lt.u32 	%p52, %r4, 8;
	@%p52 bra 	$L__BB0_9;
	mul.wide.u32 	%rd96, %r147, 4;
	add.s64 	%rd97, %rd4, %rd96;
	mov.b32 	%r130, 2147483647;
	st.global.u32 	[%rd97], %r130;
	st.global.u32 	[%rd97+4], %r130;
	st.global.u32 	[%rd97+8], %r130;
	st.global.u32 	[%rd97+12], %r130;
	st.global.u32 	[%rd97+16], %r130;
	st.global.u32 	[%rd97+20], %r130;
	st.global.u32 	[%rd97+24], %r130;
	st.global.u32 	[%rd97+28], %r130;
	add.s32 	%r147, %r147, 8;
$L__BB0_9:
	setp.eq.s32 	%p53, %r54, 0;
	@%p53 bra 	$L__BB0_68;
	and.b32  	%r57, %r83, 3;
	setp.lt.u32 	%p54, %r54, 4;
	@%p54 bra 	$L__BB0_12;
	mul.wide.u32 	%rd98, %r147, 4;
	add.s64 	%rd99, %rd4, %rd98;
	mov.b32 	%r131, 2147483647;
	st.global.u32 	[%rd99], %r131;
	st.global.u32 	[%rd99+4], %r131;
	st.global.u32 	[%rd99+8], %r131;
	st.global.u32 	[%rd99+12], %r131;
	add.s32 	%r147, %r147, 4;
$L__BB0_12:
	setp.eq.s32 	%p55, %r57, 0;
	@%p55 bra 	$L__BB0_68;
	mul.wide.u32 	%rd101, %r147, 4;
	add.s64 	%rd102, %rd49, %rd101;
	add.s64 	%rd113, %rd3, %rd102;
	neg.s32 	%r149, %r57;
$L__BB0_14:
	.pragma "nounroll";
	mov.b32 	%r132, 2147483647;
	st.global.u32 	[%rd113], %r132;
	add.s64 	%rd113, %rd113, 4;
	add.s32 	%r149, %r149, 1;
	setp.eq.s32 	%p56, %r149, 0;
	@%p56 bra 	$L__BB0_68;
	bra.uni 	$L__BB0_14;
$L__BB0_15:
	sub.s32 	%r89, %r83, %r84;
	setp.ge.s32 	%p9, %r89, %r2;
	@%p9 bra 	$L__BB0_29;
	setp.lt.s32 	%p39, %r83, 1;
	@%p39 bra 	$L__BB0_68;
	and.b32  	%r9, %r83, 15;
	setp.lt.u32 	%p40, %r83, 16;
	mov.b32 	%r151, 0;
	@%p40 bra 	$L__BB0_20;
	and.b32  	%r151, %r83, 2147483632;
	neg.s32 	%r134, %r151;
	add.s64 	%rd86, %rd49, %rd3;
	add.s64 	%rd104, %rd86, 32;
$L__BB0_19:
	.pragma "nounroll";
	mov.b32 	%r124, 2147483647;
	st.global.u32 	[%rd104+-32], %r124;
	st.global.u32 	[%rd104+-28], %r124;
	st.global.u32 	[%rd104+-24], %r124;
	st.global.u32 	[%rd104+-20], %r124;
	st.global.u32 	[%rd104+-16], %r124;
	st.global.u32 	[%rd104+-12], %r124;
	st.global.u32 	[%rd104+-8], %r124;
	st.global.u32 	[%rd104+-4], %r124;
	st.global.u32 	[%rd104], %r124;
	st.global.u32 	[%rd104+4], %r124;
	st.global.u32 	[%rd104+8], %r124;
	st.global.u32 	[%rd104+12], %r124;
	st.global.u32 	[%rd104+16], %r124;
	st.global.u32 	[%rd104+20], %r124;
	st.global.u32 	[%rd104+24], %r124;
	st.global.u32 	[%rd104+28], %r124;
	add.s32 	%r134, %r134, 16;
	add.s64 	%rd104, %rd104, 64;
	setp.eq.s32 	%p41, %r134, 0;
	@%p41 bra 	$L__BB0_20;
	bra.uni 	$L__BB0_19;
$L__BB0_20:
	setp.eq.s32 	%p42, %r9, 0;
	@%p42 bra 	$L__BB0_68;
	and.b32  	%r64, %r83, 7;
	setp.lt.u32 	%p43, %r9, 8;
	@%p43 bra 	$L__BB0_23;
	mul.wide.u32 	%rd87, %r151, 4;
	add.s64 	%rd88, %rd4, %rd87;
	mov.b32 	%r125, 2147483647;
	st.global.u32 	[%rd88], %r125;
	st.global.u32 	[%rd88+4], %r125;
	st.global.u32 	[%rd88+8], %r125;
	st.global.u32 	[%rd88+12], %r125;
	st.global.u32 	[%rd88+16], %r125;
	st.global.u32 	[%rd88+20], %r125;
	st.global.u32 	[%rd88+24], %r125;
	st.global.u32 	[%rd88+28], %r125;
	add.s32 	%r151, %r151, 8;
$L__BB0_23:
	setp.eq.s32 	%p44, %r64, 0;
	@%p44 bra 	$L__BB0_68;
	and.b32  	%r67, %r83, 3;
	setp.lt.u32 	%p45, %r64, 4;
	@%p45 bra 	$L__BB0_26;
	mul.wide.u32 	%rd89, %r151, 4;
	add.s64 	%rd90, %rd4, %rd89;
	mov.b32 	%r126, 2147483647;
	st.global.u32 	[%rd90], %r126;
	st.global.u32 	[%rd90+4], %r126;
	st.global.u32 	[%rd90+8], %r126;
	st.global.u32 	[%rd90+12], %r126;
	add.s32 	%r151, %r151, 4;
$L__BB0_26:
	setp.eq.s32 	%p46, %r67, 0;
	@%p46 bra 	$L__BB0_68;
	mul.wide.u32 	%rd92, %r151, 4;
	add.s64 	%rd93, %rd49, %rd92;
	add.s64 	%rd114, %rd3, %rd93;
	neg.s32 	%r153, %r67;
$L__BB0_28:
	.pragma "nounroll";
	mov.b32 	%r127, 2147483647;
	st.global.u32 	[%rd114], %r127;
	add.s64 	%rd114, %rd114, 4;
	add.s32 	%r153, %r153, 1;
	setp.eq.s32 	%p47, %r153, 0;
	@%p47 bra 	$L__BB0_68;
	bra.uni 	$L__BB0_28;
$L__BB0_29:
	add.s32 	%r145, %r2, %r84;
	add.s32 	%r15, %r145, -1;
	setp.gt.s32 	%p10, %r145, %r83;
	@%p10 bra 	$L__BB0_46;
	setp.lt.s32 	%p11, %r145, 2;
	@%p11 bra 	$L__BB0_43;
	add.s32 	%r91, %r145, -2;
	and.b32  	%r16, %r15, 15;
	setp.lt.u32 	%p12, %r91, 15;
	mov.b32 	%r137, 0;
	@%p12 bra 	$L__BB0_34;
	and.b32  	%r137, %r15, -16;
	neg.s32 	%r136, %r137;
	add.s64 	%rd51, %rd49, %rd3;
	add.s64 	%rd106, %rd51, 32;
$L__BB0_33:
	.pragma "nounroll";
	mov.b32 	%r92, 2147483647;
	st.global.u32 	[%rd106+-32], %r92;
	st.global.u32 	[%rd106+-28], %r92;
	st.global.u32 	[%rd106+-24], %r92;
	st.global.u32 	[%rd106+-20], %r92;
	st.global.u32 	[%rd106+-16], %r92;
	st.global.u32 	[%rd106+-12], %r92;
	st.global.u32 	[%rd106+-8], %r92;
	st.global.u32 	[%rd106+-4], %r92;
	st.global.u32 	[%rd106], %r92;
	st.global.u32 	[%rd106+4], %r92;
	st.global.u32 	[%rd106+8], %r92;
	st.global.u32 	[%rd106+12], %r92;
	st.global.u32 	[%rd106+16], %r92;
	st.global.u32 	[%rd106+20], %r92;
	st.global.u32 	[%rd106+24], %r92;
	st.global.u32 	[%rd106+28], %r92;
	add.s32 	%r136, %r136, 16;
	add.s64 	%rd106, %rd106, 64;
	setp.ne.s32 	%p13, %r136, 0;
	@%p13 bra 	$L__BB0_33;
$L__BB0_34:
	setp.eq.s32 	%p14, %r16, 0;
	@%p14 bra 	$L__BB0_43;
	and.b32  	%r27, %r15, 7;
	setp.lt.u32 	%p15, %r16, 8;
	@%p15 bra 	$L__BB0_37;
	mul.wide.u32 	%rd52, %r137, 4;
	add.s64 	%rd53, %rd4, %rd52;
	mov.b32 	%r93, 2147483647;
	st.global.u32 	[%rd53], %r93;
	st.global.u32 	[%rd53+4], %r93;
	st.global.u32 	[%rd53+8], %r93;
	st.global.u32 	[%rd53+12], %r93;
	st.global.u32 	[%rd53+16], %r93;
	st.global.u32 	[%rd53+20], %r93;
	st.global.u32 	[%rd53+24], %r93;
	st.global.u32 	[%rd53+28], %r93;
	add.s32 	%r137, %r137, 8;
$L__BB0_37:
	setp.eq.s32 	%p16, %r27, 0;
	@%p16 bra 	$L__BB0_43;
	and.b32  	%r30, %r15, 3;
	setp.lt.u32 	%p17, %r27, 4;
	@%p17 bra 	$L__BB0_40;
	mul.wide.u32 	%rd54, %r137, 4;
	add.s64 	%rd55, %rd4, %rd54;
	mov.b32 	%r94, 2147483647;
	st.global.u32 	[%rd55], %r94;
	st.global.u32 	[%rd55+4], %r94;
	st.global.u32 	[%rd55+8], %r94;
	st.global.u32 	[%rd55+12], %r94;
	add.s32 	%r137, %r137, 4;
$L__BB0_40:
	setp.eq.s32 	%p18, %r30, 0;
	@%p18 bra 	$L__BB0_43;
	mul.wide.u32 	%rd57, %r137, 4;
	add.s64 	%rd58, %rd49, %rd57;
	add.s64 	%rd107, %rd3, %rd58;
	neg.s32 	%r140, %r30;
$L__BB0_42:
	.pragma "nounroll";
	mov.b32 	%r95, 2147483647;
	st.global.u32 	[%rd107], %r95;
	add.s64 	%rd107, %rd107, 4;
	add.s32 	%r140, %r140, 1;
	setp.ne.s32 	%p19, %r140, 0;
	@%p19 bra 	$L__BB0_42;
$L__BB0_43:
	cvt.rn.f32.u32 	%f19, %r2;
	mov.f32 	%f20, 0f408E2C19;
	div.rn.f32 	%f1, %f20, %f19;
	fma.rn.f32 	%f21, %f1, 0fBBBB989D, 0f3F000000;
	cvt.sat.f32.f32 	%f22, %f21;
	mov.f32 	%f23, 0f4B400001;
	mov.f32 	%f24, 0f437C0000;
	fma.rm.f32 	%f25, %f22, %f24, %f23;
	add.f32 	%f26, %f25, 0fCB40007F;
	neg.f32 	%f27, %f26;
	fma.rn.f32 	%f28, %f1, 0fBFB8AA3B, %f27;
	fma.rn.f32 	%f29, %f1, 0fB2A57060, %f28;
	mov.b32 	%r96, %f25;
	shl.b32 	%r97, %r96, 23;
	mov.b32 	%f30, %r97;
	ex2.approx.ftz.f32 	%f31, %f29;
	mul.f32 	%f2, %f31, %f30;
	mul.f32 	%f32, %f1, 0f3F22F983;
	cvt.rni.s32.f32 	%r144, %f32;
	cvt.rn.f32.s32 	%f33, %r144;
	fma.rn.f32 	%f34, %f33, 0fBFC90FDA, %f1;
	fma.rn.f32 	%f35, %f33, 0fB3A22168, %f34;
	fma.rn.f32 	%f58, %f33, 0fA7C234C5, %f35;
	abs.f32 	%f4, %f1;
	setp.ltu.f32 	%p20, %f4, 0f47CE4780;
	@%p20 bra 	$L__BB0_64;
	setp.neu.f32 	%p21, %f4, 0f7F800000;
	@%p21 bra 	$L__BB0_59;
	mov.f32 	%f38, 0f00000000;
	mul.rn.f32 	%f58, %f1, %f38;
	mov.b32 	%r144, 0;
	bra.uni 	$L__BB0_64;
$L__BB0_46:
	setp.lt.s32 	%p30, %r83, 1;
	@%p30 bra 	$L__BB0_68;
	and.b32  	%r19, %r83, 15;
	setp.lt.u32 	%p31, %r83, 16;
	mov.b32 	%r155, 0;
	@%p31 bra 	$L__BB0_50;
	and.b32  	%r155, %r83, 2147483632;
	neg.s32 	%r135, %r155;
	add.s64 	%rd77, %rd49, %rd3;
	add.s64 	%rd105, %rd77, 32;
$L__BB0_49:
	.pragma "nounroll";
	mov.b32 	%r119, 2147483647;
	st.global.u32 	[%rd105+-32], %r119;
	st.global.u32 	[%rd105+-28], %r119;
	st.global.u32 	[%rd105+-24], %r119;
	st.global.u32 	[%rd105+-20], %r119;
	st.global.u32 	[%rd105+-16], %r119;
	st.global.u32 	[%rd105+-12], %r119;
	st.global.u32 	[%rd105+-8], %r119;
	st.global.u32 	[%rd105+-4], %r119;
	st.global.u32 	[%rd105], %r119;
	st.global.u32 	[%rd105+4], %r119;
	st.global.u32 	[%rd105+8], %r119;
	st.global.u32 	[%rd105+12], %r119;
	st.global.u32 	[%rd105+16], %r119;
	st.global.u32 	[%rd105+20], %r119;
	st.global.u32 	[%rd105+24], %r119;
	st.global.u32 	[%rd105+28], %r119;
	add.s32 	%r135, %r135, 16;
	add.s64 	%rd105, %rd105, 64;
	setp.eq.s32 	%p32, %r135, 0;
	@%p32 bra 	$L__BB0_50;
	bra.uni 	$L__BB0_49;
$L__BB0_50:
	setp.eq.s32 	%p33, %r19, 0;
	@%p33 bra 	$L__BB0_68;
	and.b32  	%r74, %r83, 7;
	setp.lt.u32 	%p34, %r19, 8;
	@%p34 bra 	$L__BB0_53;
	mul.wide.u32 	%rd78, %r155, 4;
	add.s64 	%rd79, %rd4, %rd78;
	mov.b32 	%r120, 2147483647;
	st.global.u32 	[%rd79], %r120;
	st.global.u32 	[%rd79+4], %r120;
	st.global.u32 	[%rd79+8], %r120;
	st.global.u32 	[%rd79+12], %r120;
	st.global.u32 	[%rd79+16], %r120;
	st.global.u32 	[%rd79+20], %r120;
	st.global.u32 	[%rd79+24], %r120;
	st.global.u32 	[%rd79+28], %r120;
	add.s32 	%r155, %r155, 8;
$L__BB0_53:
	setp.eq.s32 	%p35, %r74, 0;
	@%p35 bra 	$L__BB0_68;
	and.b32  	%r77, %r83, 3;
	setp.lt.u32 	%p36, %r74, 4;
	@%p36 bra 	$L__BB0_56;
	mul.wide.u32 	%rd80, %r155, 4;
	add.s64 	%rd81, %rd4, %rd80;
	mov.b32 	%r121, 2147483647;
	st.global.u32 	[%rd81], %r121;
	st.global.u32 	[%rd81+4], %r121;
	st.global.u32 	[%rd81+8], %r121;
	st.global.u32 	[%rd81+12], %r121;
	add.s32 	%r155, %r155, 4;
$L__BB0_56:
	setp.eq.s32 	%p37, %r77, 0;
	@%p37 bra 	$L__BB0_68;
	mul.wide.u32 	%rd83, %r155, 4;
	add.s64 	%rd84, %rd49, %rd83;
	add.s64 	%rd115, %rd3, %rd84;
	neg.s32 	%r157, %r77;
$L__BB0_58:
	.pragma "nounroll";
	mov.b32 	%r122, 2147483647;
	st.global.u32 	[%rd115], %r122;
	add.s64 	%rd115, %rd115, 4;
	add.s32 	%r157, %r157, 1;
	setp.ne.s32 	%p38, %r157, 0;
	@%p38 bra 	$L__BB0_58;
	bra.uni 	$L__BB0_68;
$L__BB0_59:
	mov.b32 	%r37, %f1;
	shl.b32 	%r99, %r37, 8;
	or.b32  	%r38, %r99, -2147483648;
	mov.b64 	%rd110, 0;
	mov.b32 	%r141, 0;
	mov.u64 	%rd108, __cudart_i2opi_f;
	mov.u64 	%rd109, %rd2;
$L__BB0_60:
	.pragma "nounroll";
	ld.global.nc.u32 	%r100, [%rd108];
	mad.wide.u32 	%rd61, %r100, %r38, %rd110;
	shr.u64 	%rd110, %rd61, 32;
	st.local.u32 	[%rd109], %rd61;
	add.s32 	%r141, %r141, 1;
	add.s64 	%rd109, %rd109, 4;
	add.s64 	%rd108, %rd108, 4;
	setp.ne.s32 	%p22, %r141, 6;
	@%p22 bra 	$L__BB0_60;
	shr.u32 	%r101, %r37, 23;
	st.local.u32 	[%rd2+24], %rd110;
	and.b32  	%r41, %r101, 31;
	and.b32  	%r102, %r101, 224;
	add.s32 	%r103, %r102, -128;
	shr.u32 	%r104, %r103, 5;
	mul.wide.u32 	%rd62, %r104, 4;
	sub.s64 	%rd26, %rd2, %rd62;
	ld.local.u32 	%r142, [%rd26+24];
	ld.local.u32 	%r143, [%rd26+20];
	setp.eq.s32 	%p23, %r41, 0;
	@%p23 bra 	$L__BB0_63;
	shf.l.wrap.b32 	%r142, %r143, %r142, %r41;
	ld.local.u32 	%r105, [%rd26+16];
	shf.l.wrap.b32 	%r143, %r105, %r143, %r41;
$L__BB0_63:
	shr.u32 	%r106, %r142, 30;
	shf.l.wrap.b32 	%r107, %r143, %r142, 2;
	shl.b32 	%r108, %r143, 2;
	shr.u32 	%r109, %r107, 31;
	add.s32 	%r144, %r109, %r106;
	shr.s32 	%r110, %r107, 31;
	xor.b32  	%r111, %r110, %r107;
	xor.b32  	%r112, %r110, %r108;
	cvt.u64.u32 	%rd63, %r111;
	shl.b64 	%rd64, %rd63, 32;
	cvt.u64.u32 	%rd65, %r112;
	or.b64  	%rd66, %rd64, %rd65;
	cvt.rn.f64.s64 	%fd1, %rd66;
	mul.f64 	%fd2, %fd1, 0d3BF921FB54442D19;
	cvt.rn.f32.f64 	%f36, %fd2;
	neg.f32 	%f37, %f36;
	setp.lt.s32 	%p24, %r107, 0;
	selp.f32 	%f58, %f37, %f36, %p24;
$L__BB0_64:
	add.s32 	%r114, %r144, 1;
	mul.rn.f32 	%f39, %f58, %f58;
	and.b32  	%r115, %r144, 1;
	setp.eq.b32 	%p25, %r115, 1;
	selp.f32 	%f40, %f58, 0f3F800000, %p25;
	fma.rn.f32 	%f41, %f39, %f40, 0f00000000;
	fma.rn.f32 	%f42, %f39, 0f37CBAC00, 0fBAB607ED;
	selp.f32 	%f43, 0fB94D4153, %f42, %p25;
	selp.f32 	%f44, 0f3C0885E4, 0f3D2AAABB, %p25;
	fma.rn.f32 	%f45, %f43, %f39, %f44;
	selp.f32 	%f46, 0fBE2AAAA8, 0fBEFFFFFF, %p25;
	fma.rn.f32 	%f47, %f45, %f39, %f46;
	fma.rn.f32 	%f48, %f47, %f41, %f40;
	and.b32  	%r116, %r114, 2;
	setp.eq.s32 	%p26, %r116, 0;
	mov.f32 	%f49, 0f00000000;
	sub.f32 	%f50, %f49, %f48;
	selp.f32 	%f51, %f48, %f50, %p26;
	add.f32 	%f52, %f2, %f2;
	mul.f32 	%f8, %f52, %f51;
	fma.rn.f32 	%f53, %f2, %f2, 0f3F800000;
	sub.f32 	%f9, %f53, %f8;
	mul.wide.u32 	%rd67, %r15, 4;
	add.s64 	%rd68, %rd1, %rd67;
	ld.global.nc.f32 	%f61, [%rd68];
	add.s64 	%rd69, %rd4, %rd67;
	st.global.f32 	[%rd69], %f61;
	setp.ge.s32 	%p27, %r145, %r83;
	@%p27 bra 	$L__BB0_68;
	mul.wide.u32 	%rd70, %r145, 4;
	add.s64 	%rd71, %rd1, %rd70;
	ld.global.nc.f32 	%f59, [%rd71];
	add.s64 	%rd72, %rd4, %rd70;
	st.global.f32 	[%rd72], %f59;
	add.s32 	%r50, %r145, 1;
	setp.ge.s32 	%p28, %r50, %r83;
	@%p28 bra 	$L__BB0_68;
	neg.f32 	%f54, %f2;
	mul.f32 	%f12, %f2, %f54;
	mul.wide.u32 	%rd74, %r50, 4;
	add.s64 	%rd75, %rd49, %rd74;
	add.s64 	%rd112, %rd3, %rd75;
	add.s64 	%rd111, %rd1, %rd74;
	mul.f32 	%f13, %f9, 0f3F000000;
	mov.f32 	%f60, %f59;
$L__BB0_67:
	.pragma "nounroll";
	mov.f32 	%f15, %f60;
	ld.global.nc.f32 	%f17, [%rd111];
	mul.f32 	%f55, %f12, %f61;
	fma.rn.f32 	%f56, %f8, %f15, %f55;
	add.f32 	%f57, %f17, %f59;
	fma.rn.f32 	%f60, %f13, %f57, %f56;
	st.global.f32 	[%rd112], %f60;
	add.s32 	%r52, %r145, 1;
	add.s32 	%r117, %r145, 2;
	add.s64 	%rd112, %rd112, 4;
	add.s64 	%rd111, %rd111, 4;
	setp.lt.s32 	%p29, %r117, %r83;
	mov.u32 	%r145, %r52;
	mov.f32 	%f59, %f17;
	mov.f32 	%f61, %f15;
	@%p29 bra 	$L__BB0_67;
$L__BB0_68:
	ret;

}
	// .globl	supersmoother_many_series_one_param_f32
.visible .entry supersmoother_many_series_one_param_f32(
	.param .u64 .ptr .align 1 supersmoother_many_series_one_param_f32_param_0,
	.param .u64 .ptr .align 1 supersmoother_many_series_one_param_f32_param_1,
	.param .u32 supersmoother_many_series_one_param_f32_param_2,
	.param .u32 supersmoother_many_series_one_param_f32_param_3,
	.param .u32 supersmoother_many_series_one_param_f32_param_4,
	.param .u64 .ptr .align 1 supersmoother_many_series_one_param_f32_param_5
)
{
	.local .align 4 .b8 	__local_depot1[28];
	.reg .b64 	%SP;
	.reg .b64 	%SPL;
	.reg .pred 	%p<65>;
	.reg .b32 	%r<207>;
	.reg .b32 	%f<61>;
	.reg .b64 	%rd<153>;
	.reg .b64 	%fd<3>;

	mov.u64 	%SPL, __local_depot1;
	ld.param.u64 	%rd14, [supersmoother_many_series_one_param_f32_param_0];
	ld.param.u64 	%rd15, [supersmoother_many_series_one_param_f32_param_1];
	ld.param.u32 	%r98, [supersmoother_many_series_one_param_f32_param_2];
	ld.param.u32 	%r99, [supersmoother_many_series_one_param_f32_param_3];
	ld.param.u32 	%r100, [supersmoother_many_series_one_param_f32_param_4];
	ld.param.u64 	%rd16, [supersmoother_many_series_one_param_f32_param_5];
	cvta.to.global.u64 	%rd1, %rd16;
	add.u64 	%rd2, %SPL, 0;
	mov.u32 	%r101, %ctaid.x;
	mov.u32 	%r102, %ntid.x;
	mov.u32 	%r103, %tid.x;
	mad.lo.s32 	%r1, %r101, %r102, %r103;
	setp.ge.s32 	%p1, %r1, %r98;
	@%p1 bra 	$L__BB1_77;
	setp.gt.s32 	%p2, %r100, 0;
	setp.le.s32 	%p3, %r100, %r99;
	and.pred  	%p4, %p2, %p3;
	@%p4 bra 	$L__BB1_14;
	setp.lt.s32 	%p56, %r99, 1;
	@%p56 bra 	$L__BB1_77;
	and.b32  	%r2, %r99, 7;
	setp.lt.u32 	%p57, %r99, 8;
	mov.b32 	%r196, 0;
	@%p57 bra 	$L__BB1_6;
	and.b32  	%r196, %r99, 2147483640;
	neg.s32 	%r176, %r196;
	shl.b32 	%r5, %r98, 3;
	mul.wide.s32 	%rd130, %r98, 4;
	mov.u32 	%r175, %r1;
$L__BB1_5:
	.pragma "nounroll";
	mul.wide.s32 	%rd128, %r175, 4;
	add.s64 	%rd129, %rd1, %rd128;
	mov.b32 	%r167, 2147483647;
	st.global.u32 	[%rd129], %r167;
	add.s64 	%rd131, %rd129, %rd130;
	st.global.u32 	[%rd131], %r167;
	add.s64 	%rd132, %rd131, %rd130;
	st.global.u32 	[%rd132], %r167;
	add.s64 	%rd133, %rd132, %rd130;
	st.global.u32 	[%rd133], %r167;
	add.s64 	%rd134, %rd133, %rd130;
	st.global.u32 	[%rd134], %r167;
	add.s64 	%rd135, %rd134, %rd130;
	st.global.u32 	[%rd135], %r167;
	add.s64 	%rd136, %rd135, %rd130;
	st.global.u32 	[%rd136], %r167;
	add.s64 	%rd137, %rd136, %rd130;
	st.global.u32 	[%rd137], %r167;
	add.s32 	%r176, %r176, 8;
	add.s32 	%r175, %r175, %r5;
	setp.eq.s32 	%p58, %r176, 0;
	@%p58 bra 	$L__BB1_6;
	bra.uni 	$L__BB1_5;
$L__BB1_6:
	setp.eq.s32 	%p59, %r2, 0;
	@%p59 bra 	$L__BB1_77;
	and.b32  	%r75, %r99, 3;
	setp.lt.u32 	%p60, %r2, 4;
	@%p60 bra 	$L__BB1_9;
	mad.lo.s32 	%r168, %r196, %r98, %r1;
	mul.wide.s32 	%rd138, %r168, 4;
	add.s64 	%rd139, %rd1, %rd138;
	mov.b32 	%r169, 2147483647;
	st.global.u32 	[%rd139], %r169;
	mul.wide.s32 	%rd140, %r98, 4;
	add.s64 	%rd141, %rd139, %rd140;
	st.global.u32 	[%rd141], %r169;
	add.s64 	%rd142, %rd141, %rd140;
	st.global.u32 	[%rd142], %r169;
	add.s64 	%rd143, %rd142, %rd140;
	st.global.u32 	[%rd143], %r169;
	add.s32 	%r196, %r196, 4;
$L__BB1_9:
	setp.eq.s32 	%p61, %r75, 0;
	@%p61 bra 	$L__BB1_77;
	setp.eq.s32 	%p62, %r75, 1;
	@%p62 bra 	$L__BB1_12;
	mad.lo.s32 	%r170, %r196, %r98, %r1;
	mul.wide.s32 	%rd144, %r170, 4;
	add.s64 	%rd145, %rd1, %rd144;
	mov.b32 	%r171, 2147483647;
	st.global.u32 	[%rd145], %r171;
	mul.wide.s32 	%rd146, %r98, 4;
	add.s64 	%rd147, %rd145, %rd146;
	st.global.u32 	[%rd147], %r171;
	add.s32 	%r196, %r196, 2;
$L__BB1_12:
	and.b32  	%r172, %r99, 1;
	setp.eq.b32 	%p63, %r172, 1;
	not.pred 	%p64, %p63;
	@%p64 bra 	$L__BB1_77;
	mad.lo.s32 	%r173, %r196, %r98, %r1;
	mul.wide.s32 	%rd148, %r173, 4;
	add.s64 	%rd149, %rd1, %rd148;
	mov.b32 	%r174, 2147483647;
	st.global.u32 	[%rd149], %r174;
	bra.uni 	$L__BB1_77;
$L__BB1_14:
	cvta.to.global.u64 	%rd18, %rd15;
	mul.wide.s32 	%rd19, %r1, 4;
	add.s64 	%rd20, %rd18, %rd19;
	ld.global.nc.u32 	%r10, [%rd20];
	setp.gt.s32 	%p5, %r10, -1;
	setp.gt.s32 	%p6, %r99, %r10;
	and.pred  	%p7, %p5, %p6;
	@%p7 bra 	$L__BB1_27;
	setp.lt.s32 	%p47, %r99, 1;
	@%p47 bra 	$L__BB1_77;
	and.b32  	%r11, %r99, 7;
	setp.lt.u32 	%p48, %r99, 8;
	mov.b32 	%r199, 0;
	@%p48 bra 	$L__BB1_19;
	and.b32  	%r199, %r99, 2147483640;
	neg.s32 	%r178, %r199;
	shl.b32 	%r14, %r98, 3;
	mul.wide.s32 	%rd108, %r98, 4;
	mov.u32 	%r177, %r1;
$L__BB1_18:
	.pragma "nounroll";
	mul.wide.s32 	%rd106, %r177, 4;
	add.s64 	%rd107, %rd1, %rd106;
	mov.b32 	%r158, 2147483647;
	st.global.u32 	[%rd107], %r158;
	add.s64 	%rd109, %rd107, %rd108;
	st.global.u32 	[%rd109], %r158;
	add.s64 	%rd110, %rd109, %rd108;
	st.global.u32 	[%rd110], %r158;
	add.s64 	%rd111, %rd110, %rd108;
	st.global.u32 	[%rd111], %r158;
	add.s64 	%rd112, %rd111, %rd108;
	st.global.u32 	[%rd112], %r158;
	add.s64 	%rd113, %rd112, %rd108;
	st.global.u32 	[%rd113], %r158;
	add.s64 	%rd114, %rd113, %rd108;
	st.global.u32 	[%rd114], %r158;
	add.s64 	%rd115, %rd114, %rd108;
	st.global.u32 	[%rd115], %r158;
	add.s32 	%r178, %r178, 8;
	add.s32 	%r177, %r177, %r14;
	setp.eq.s32 	%p49, %r178, 0;
	@%p49 bra 	$L__BB1_19;
	bra.uni 	$L__BB1_18;
$L__BB1_19:
	setp.eq.s32 	%p50, %r11, 0;
	@%p50 bra 	$L__BB1_77;
	and.b32  	%r81, %r99, 3;
	setp.lt.u32 	%p51, %r11, 4;
	@%p51 bra 	$L__BB1_22;
	mad.lo.s32 	%r159, %r199, %r98, %r1;
	mul.wide.s32 	%rd116, %r159, 4;
	add.s64 	%rd117, %rd1, %rd116;
	mov.b32 	%r160, 2147483647;
	st.global.u32 	[%rd117], %r160;
	mul.wide.s32 	%rd118, %r98, 4;
	add.s64 	%rd119, %rd117, %rd118;
	st.global.u32 	[%rd119], %r160;
	add.s64 	%rd120, %rd119, %rd118;
	st.global.u32 	[%rd120], %r160;
	add.s64 	%rd121, %rd120, %rd118;
	st.global.u32 	[%rd121], %r160;
	add.s32 	%r199, %r199, 4;
$L__BB1_22:
	setp.eq.s32 	%p52, %r81, 0;
	@%p52 bra 	$L__BB1_77;
	setp.eq.s32 	%p53, %r81, 1;
	@%p53 bra 	$L__BB1_25;
	mad.lo.s32 	%r161, %r199, %r98, %r1;
	mul.wide.s32 	%rd122, %r161, 4;
	add.s64 	%rd123, %rd1, %rd122;
	mov.b32 	%r162, 2147483647;
	st.global.u32 	[%rd123], %r162;
	mul.wide.s32 	%rd124, %r98, 4;
	add.s64 	%rd125, %rd123, %rd124;
	st.global.u32 	[%rd125], %r162;
	add.s32 	%r199, %r199, 2;
$L__BB1_25:
	and.b32  	%r163, %r99, 1;
	setp.eq.b32 	%p54, %r163, 1;
	not.pred 	%p55, %p54;
	@%p55 bra 	$L__BB1_77;
	mad.lo.s32 	%r164, %r199, %r98, %r1;
	mul.wide.s32 	%rd126, %r164, 4;
	add.s64 	%rd127, %rd1, %rd126;
	mov.b32 	%r165, 2147483647;
	st.global.u32 	[%rd127], %r165;
	bra.uni 	$L__BB1_77;
$L__BB1_27:
	sub.s32 	%r104, %r99, %r10;
	setp.ge.s32 	%p8, %r104, %r100;
	@%p8 bra 	$L__BB1_40;
	setp.lt.s32 	%p38, %r99, 1;
	@%p38 bra 	$L__BB1_77;
	and.b32  	%r19, %r99, 7;
	setp.lt.u32 	%p39, %r99, 8;
	mov.b32 	%r202, 0;
	@%p39 bra 	$L__BB1_32;
	and.b32  	%r202, %r99, 2147483640;
	neg.s32 	%r180, %r202;
	shl.b32 	%r22, %r98, 3;
	mul.wide.s32 	%rd86, %r98, 4;
	mov.u32 	%r179, %r1;
$L__BB1_31:
	.pragma "nounroll";
	mul.wide.s32 	%rd84, %r179, 4;
	add.s64 	%rd85, %rd1, %rd84;
	mov.b32 	%r149, 2147483647;
	st.global.u32 	[%rd85], %r149;
	add.s64 	%rd87, %rd85, %rd86;
	st.global.u32 	[%rd87], %r149;
	add.s64 	%rd88, %rd87, %rd86;
	st.global.u32 	[%rd88], %r149;
	add.s64 	%rd89, %rd88, %rd86;
	st.global.u32 	[%rd89], %r149;
	add.s64 	%rd90, %rd89, %rd86;
	st.global.u32 	[%rd90], %r149;
	add.s64 	%rd91, %rd90, %rd86;
	st.global.u32 	[%rd91], %r149;
	add.s64 	%rd92, %rd91, %rd86;
	st.global.u32 	[%rd92], %r149;
	add.s64 	%rd93, %rd92, %rd86;
	st.global.u32 	[%rd93], %r149;
	add.s32 	%r180, %r180, 8;
	add.s32 	%r179, %r179, %r22;
	setp.eq.s32 	%p40, %r180, 0;
	@%p40 bra 	$L__BB1_32;
	bra.uni 	$L__BB1_31;
$L__BB1_32:
	setp.eq.s32 	%p41, %r19, 0;
	@%p41 bra 	$L__BB1_77;
	and.b32  	%r87, %r99, 3;
	setp.lt.u32 	%p42, %r19, 4;
	@%p42 bra 	$L__BB1_35;
	mad.lo.s32 	%r150, %r202, %r98, %r1;
	mul.wide.s32 	%rd94, %r150, 4;
	add.s64 	%rd95, %rd1, %rd94;
	mov.b32 	%r151, 2147483647;
	st.global.u32 	[%rd95], %r151;
	mul.wide.s32 	%rd96, %r98, 4;
	add.s64 	%rd97, %rd95, %rd96;
	st.global.u32 	[%rd97], %r151;
	add.s64 	%rd98, %rd97, %rd96;
	st.global.u32 	[%rd98], %r151;
	add.s64 	%rd99, %rd98, %rd96;
	st.global.u32 	[%rd99], %r151;
	add.s32 	%r202, %r202, 4;
$L__BB1_35:
	setp.eq.s32 	%p43, %r87, 0;
	@%p43 bra 	$L__BB1_77;
	setp.eq.s32 	%p44, %r87, 1;
	@%p44 bra 	$L__BB1_38;
	mad.lo.s32 	%r152, %r202, %r98, %r1;
	mul.wide.s32 	%rd100, %r152, 4;
	add.s64 	%rd101, %rd1, %rd100;
	mov.b32 	%r153, 2147483647;
	st.global.u32 	[%rd101], %r153;
	mul.wide.s32 	%rd102, %r98, 4;
	add.s64 	%rd103, %rd101, %rd102;
	st.global.u32 	[%rd103], %r153;
	add.s32 	%r202, %r202, 2;
$L__BB1_38:
	and.b32  	%r154, %r99, 1;
	setp.eq.b32 	%p45, %r154, 1;
	not.pred 	%p46, %p45;
	@%p46 bra 	$L__BB1_77;
	mad.lo.s32 	%r155, %r202, %r98, %r1;
	mul.wide.s32 	%rd104, %r155, 4;
	add.s64 	%rd105, %rd1, %rd104;
	mov.b32 	%r156, 2147483647;
	st.global.u32 	[%rd105], %r156;
	bra.uni 	$L__BB1_77;
$L__BB1_40:
	add.s32 	%r193, %r10, %r100;
	add.s32 	%r28, %r193, -1;
	setp.le.s32 	%p9, %r193, %r99;
	@%p9 bra 	$L__BB1_53;
	setp.lt.s32 	%p29, %r99, 1;
	@%p29 bra 	$L__BB1_77;
	and.b32  	%r29, %r99, 7;
	setp.lt.u32 	%p30, %r99, 8;
	mov.b32 	%r205, 0;
	@%p30 bra 	$L__BB1_45;
	and.b32  	%r205, %r99, 2147483640;
	neg.s32 	%r182, %r205;
	shl.b32 	%r32, %r98, 3;
	mul.wide.s32 	%rd64, %r98, 4;
	mov.u32 	%r181, %r1;
$L__BB1_44:
	.pragma "nounroll";
	mul.wide.s32 	%rd62, %r181, 4;
	add.s64 	%rd63, %rd1, %rd62;
	mov.b32 	%r140, 2147483647;
	st.global.u32 	[%rd63], %r140;
	add.s64 	%rd65, %rd63, %rd64;
	st.global.u32 	[%rd65], %r140;
	add.s64 	%rd66, %rd65, %rd64;
	st.global.u32 	[%rd66], %r140;
	add.s64 	%rd67, %rd66, %rd64;
	st.global.u32 	[%rd67], %r140;
	add.s64 	%rd68, %rd67, %rd64;
	st.global.u32 	[%rd68], %r140;
	add.s64 	%rd69, %rd68, %rd64;
	st.global.u32 	[%rd69], %r140;
	add.s64 	%rd70, %rd69, %rd64;
	st.global.u32 	[%rd70], %r140;
	add.s64 	%rd71, %rd70, %rd64;
	st.global.u32 	[%rd71], %r140;
	add.s32 	%r182, %r182, 8;
	add.s32 	%r181, %r181, %r32;
	setp.eq.s32 	%p31, %r182, 0;
	@%p31 bra 	$L__BB1_45;
	bra.uni 	$L__BB1_44;
$L__BB1_45:
	setp.eq.s32 	%p32, %r29, 0;
	@%p32 bra 	$L__BB1_77;
	and.b32  	%r93, %r99, 3;
	setp.lt.u32 	%p33, %r29, 4;
	@%p33 bra 	$L__BB1_48;
	mad.lo.s32 	%r141, %r205, %r98, %r1;
	mul.wide.s32 	%rd72, %r141, 4;
	add.s64 	%rd73, %rd1, %rd72;
	mov.b32 	%r142, 2147483647;
	st.global.u32 	[%rd73], %r142;
	mul.wide.s32 	%rd74, %r98, 4;
	add.s64 	%rd75, %rd73, %rd74;
	st.global.u32 	[%rd75], %r142;
	add.s64 	%rd76, %rd75, %rd74;
	st.global.u32 	[%rd76], %r142;
	add.s64 	%rd77, %rd76, %rd74;
	st.global.u32 	[%rd77], %r142;
	add.s32 	%r205, %r205, 4;
$L__BB1_48:
	setp.eq.s32 	%p34, %r93, 0;
	@%p34 bra 	$L__BB1_77;
	setp.eq.s32 	%p35, %r93, 1;
	@%p35 bra 	$L__BB1_51;
	mad.lo.s32 	%r143, %r205, %r98, %r1;
	mul.wide.s32 	%rd78, %r143, 4;
	add.s64 	%rd79, %rd1, %rd78;
	mov.b32 	%r144, 2147483647;
	st.global.u32 	[%rd79], %r144;
	mul.wide.s32 	%rd80, %r98, 4;
	add.s64 	%rd81, %rd79, %rd80;
	st.global.u32 	[%rd81], %r144;
	add.s32 	%r205, %r205, 2;
$L__BB1_51:
	and.b32  	%r145, %r99, 1;
	setp.eq.b32 	%p36, %r145, 1;
	not.pred 	%p37, %p36;
	@%p37 bra 	$L__BB1_77;
	mad.lo.s32 	%r146, %r205, %r98, %r1;
	mul.wide.s32 	%rd82, %r146, 4;
	add.s64 	%rd83, %rd1, %rd82;
	mov.b32 	%r147, 2147483647;
	st.global.u32 	[%rd83], %r147;
	bra.uni 	$L__BB1_77;
$L__BB1_53:
	cvta.to.global.u64 	%rd21, %rd14;
	add.s64 	%rd3, %rd21, %rd19;
	add.s64 	%rd4, %rd1, %rd19;
	setp.lt.s32 	%p10, %r193, 2;
	@%p10 bra 	$L__BB1_65;
	add.s32 	%r106, %r193, -2;
	and.b32  	%r37, %r28, 7;
	setp.lt.u32 	%p11, %r106, 7;
	mov.b32 	%r186, 0;
	@%p11 bra 	$L__BB1_57;
	and.b32  	%r186, %r28, -8;
	neg.s32 	%r184, %r186;
	shl.b32 	%r40, %r98, 3;
	mov.b32 	%r183, 0;
	mul.wide.s32 	%rd25, %r98, 4;
$L__BB1_56:
	.pragma "nounroll";
	mul.wide.s32 	%rd23, %r183, 4;
	add.s64 	%rd24, %rd4, %rd23;
	mov.b32 	%r108, 2147483647;
	st.global.u32 	[%rd24], %r108;
	add.s64 	%rd26, %rd24, %rd25;
	st.global.u32 	[%rd26], %r108;
	add.s64 	%rd27, %rd26, %rd25;
	st.global.u32 	[%rd27], %r108;
	add.s64 	%rd28, %rd27, %rd25;
	st.global.u32 	[%rd28], %r108;
	add.s64 	%rd29, %rd28, %rd25;
	st.global.u32 	[%rd29], %r108;
	add.s64 	%rd30, %rd29, %rd25;
	st.global.u32 	[%rd30], %r108;
	add.s64 	%rd31, %rd30, %rd25;
	st.global.u32 	[%rd31], %r108;
	add.s64 	%rd32, %rd31, %rd25;
	st.global.u32 	[%rd32], %r108;
	add.s32 	%r184, %r184, 8;
	add.s32 	%r183, %r183, %r40;
	setp.ne.s32 	%p12, %r184, 0;
	@%p12 bra 	$L__BB1_56;
$L__BB1_57:
	setp.eq.s32 	%p13, %r37, 0;
	@%p13 bra 	$L__BB1_65;
	and.b32  	%r46, %r28, 3;
	setp.lt.u32 	%p14, %r37, 4;
	@%p14 bra 	$L__BB1_60;
	mul.lo.s32 	%r109, %r186, %r98;
	mul.wide.s32 	%rd33, %r109, 4;
	add.s64 	%rd34, %rd4, %rd33;
	mov.b32 	%r110, 2147483647;
	st.global.u32 	[%rd34], %r110;
	mul.wide.s32 	%rd35, %r98, 4;
	add.s64 	%rd36, %rd34, %rd35;
	st.global.u32 	[%rd36], %r110;
	add.s64 	%rd37, %rd36, %rd35;
	st.global.u32 	[%rd37], %r110;
	add.s64 	%rd38, %rd37, %rd35;
	st.global.u32 	[%rd38], %r110;
	add.s32 	%r186, %r186, 4;
$L__BB1_60:
	setp.eq.s32 	%p15, %r46, 0;
	@%p15 bra 	$L__BB1_65;
	setp.eq.s32 	%p16, %r46, 1;
	@%p16 bra 	$L__BB1_63;
	mul.lo.s32 	%r111, %r186, %r98;
	mul.wide.s32 	%rd39, %r111, 4;
	add.s64 	%rd40, %rd4, %rd39;
	mov.b32 	%r112, 2147483647;
	st.global.u32 	[%rd40], %r112;
	mul.wide.s32 	%rd41, %r98, 4;
	add.s64 	%rd42, %rd40, %rd41;
	st.global.u32 	[%rd42], %r112;
	add.s32 	%r186, %r186, 2;
$L__BB1_63:
	and.b32  	%r113, %r28, 1;
	setp.eq.b32 	%p17, %r113, 1;
	not.pred 	%p18, %p17;
	@%p18 bra 	$L__BB1_65;
	mul.lo.s32 	%r114, %r186, %r98;
	mul.wide.s32 	%rd43, %r114, 4;
	add.s64 	%rd44, %rd4, %rd43;
	mov.b32 	%r115, 2147483647;
	st.global.u32 	[%rd44], %r115;
$L__BB1_65:
	cvt.rn.f32.u32 	%f17, %r100;
	mov.f32 	%f18, 0f408E2C19;
	div.rn.f32 	%f1, %f18, %f17;
	fma.rn.f32 	%f19, %f1, 0fBBBB989D, 0f3F000000;
	cvt.sat.f32.f32 	%f20, %f19;
	mov.f32 	%f21, 0f4B400001;
	mov.f32 	%f22, 0f437C0000;
	fma.rm.f32 	%f23, %f20, %f22, %f21;
	add.f32 	%f24, %f23, 0fCB40007F;
	neg.f32 	%f25, %f24;
	fma.rn.f32 	%f26, %f1, 0fBFB8AA3B, %f25;
	fma.rn.f32 	%f27, %f1, 0fB2A57060, %f26;
	mov.b32 	%r116, %f23;
	shl.b32 	%r117, %r116, 23;
	mov.b32 	%f28, %r117;
	ex2.approx.ftz.f32 	%f29, %f27;
	mul.f32 	%f2, %f29, %f28;
	mul.f32 	%f30, %f1, 0f3F22F983;
	cvt.rni.s32.f32 	%r191, %f30;
	cvt.rn.f32.s32 	%f31, %r191;
	fma.rn.f32 	%f32, %f31, 0fBFC90FDA, %f1;
	fma.rn.f32 	%f33, %f31, 0fB3A22168, %f32;
	fma.rn.f32 	%f58, %f31, 0fA7C234C5, %f33;
	abs.f32 	%f4, %f1;
	setp.ltu.f32 	%p19, %f4, 0f47CE4780;
	@%p19 bra 	$L__BB1_73;
	setp.neu.f32 	%p20, %f4, 0f7F800000;
	@%p20 bra 	$L__BB1_68;
	mov.f32 	%f36, 0f00000000;
	mul.rn.f32 	%f58, %f1, %f36;
	mov.b32 	%r191, 0;
	bra.uni 	$L__BB1_73;
$L__BB1_68:
	mov.b32 	%r52, %f1;
	shl.b32 	%r119, %r52, 8;
	or.b32  	%r53, %r119, -2147483648;
	mov.b64 	%rd152, 0;
	mov.b32 	%r188, 0;
	mov.u64 	%rd150, __cudart_i2opi_f;
	mov.u64 	%rd151, %rd2;
$L__BB1_69:
	.pragma "nounroll";
	ld.global.nc.u32 	%r120, [%rd150];
	mad.wide.u32 	%rd47, %r120, %r53, %rd152;
	shr.u64 	%rd152, %rd47, 32;
	st.local.u32 	[%rd151], %rd47;
	add.s32 	%r188, %r188, 1;
	add.s64 	%rd151, %rd151, 4;
	add.s64 	%rd150, %rd150, 4;
	setp.ne.s32 	%p21, %r188, 6;
	@%p21 bra 	$L__BB1_69;
	shr.u32 	%r121, %r52, 23;
	st.local.u32 	[%rd2+24], %rd152;
	and.b32  	%r56, %r121, 31;
	and.b32  	%r122, %r121, 224;
	add.s32 	%r123, %r122, -128;
	shr.u32 	%r124, %r123, 5;
	mul.wide.u32 	%rd48, %r124, 4;
	sub.s64 	%rd11, %rd2, %rd48;
	ld.local.u32 	%r189, [%rd11+24];
	ld.local.u32 	%r190, [%rd11+20];
	setp.eq.s32 	%p22, %r56, 0;
	@%p22 bra 	$L__BB1_72;
	shf.l.wrap.b32 	%r189, %r190, %r189, %r56;
	ld.local.u32 	%r125, [%rd11+16];
	shf.l.wrap.b32 	%r190, %r125, %r190, %r56;
$L__BB1_72:
	shr.u32 	%r126, %r189, 30;
	shf.l.wrap.b32 	%r127, %r190, %r189, 2;
	shl.b32 	%r128, %r190, 2;
	shr.u32 	%r129, %r127, 31;
	add.s32 	%r191, %r129, %r126;
	shr.s32 	%r130, %r127, 31;
	xor.b32  	%r131, %r130, %r127;
	xor.b32  	%r132, %r130, %r128;
	cvt.u64.u32 	%rd49, %r131;
	shl.b64 	%rd50, %rd49, 32;
	cvt.u64.u32 	%rd51, %r132;
	or.b64  	%rd52, %rd50, %rd51;
	cvt.rn.f64.s64 	%fd1, %rd52;
	mul.f64 	%fd2, %fd1, 0d3BF921FB54442D19;
	cvt.rn.f32.f64 	%f34, %fd2;
	neg.f32 	%f35, %f34;
	setp.lt.s32 	%p23, %r127, 0;
	selp.f32 	%f58, %f35, %f34, %p23;
$L__BB1_73:
	add.s32 	%r134, %r191, 1;
	mul.rn.f32 	%f37, %f58, %f58;
	and.b32  	%r135, %r191, 1;
	setp.eq.b32 	%p24, %r135, 1;
	selp.f32 	%f38, %f58, 0f3F800000, %p24;
	fma.rn.f32 	%f39, %f37, %f38, 0f00000000;
	fma.rn.f32 	%f40, %f37, 0f37CBAC00, 0fBAB607ED;
	selp.f32 	%f41, 0fB94D4153, %f40, %p24;
	selp.f32 	%f42, 0f3C0885E4, 0f3D2AAABB, %p24;
	fma.rn.f32 	%f43, %f41, %f37, %f42;
	selp.f32 	%f44, 0fBE2AAAA8, 0fBEFFFFFF, %p24;
	fma.rn.f32 	%f45, %f43, %f37, %f44;
	fma.rn.f32 	%f46, %f45, %f39, %f38;
	and.b32  	%r136, %r134, 2;
	setp.eq.s32 	%p25, %r136, 0;
	mov.f32 	%f47, 0f00000000;
	sub.f32 	%f48, %f47, %f46;
	selp.f32 	%f49, %f46, %f48, %p25;
	add.f32 	%f50, %f2, %f2;
	mul.f32 	%f8, %f50, %f49;
	fma.rn.f32 	%f51, %f2, %f2, 0f3F800000;
	sub.f32 	%f9, %f51, %f8;
	mul.lo.s32 	%r137, %r28, %r98;
	mul.wide.s32 	%rd53, %r137, 4;
	add.s64 	%rd12, %rd3, %rd53;
	ld.global.nc.f32 	%f60, [%rd12];
	add.s64 	%rd13, %rd4, %rd53;
	st.global.f32 	[%rd13], %f60;
	setp.ge.s32 	%p26, %r193, %r99;
	@%p26 bra 	$L__BB1_77;
	mul.wide.s32 	%rd54, %r98, 4;
	add.s64 	%rd55, %rd12, %rd54;
	ld.global.nc.f32 	%f59, [%rd55];
	add.s64 	%rd56, %rd13, %rd54;
	st.global.f32 	[%rd56], %f59;
	add.s32 	%r65, %r193, 1;
	setp.ge.s32 	%p27, %r65, %r99;
	@%p27 bra 	$L__BB1_77;
	neg.f32 	%f52, %f2;
	mul.f32 	%f12, %f2, %f52;
	mul.lo.s32 	%r194, %r98, %r193;
	mul.lo.s32 	%r192, %r98, %r65;
	mul.f32 	%f13, %f9, 0f3F000000;
$L__BB1_76:
	.pragma "nounroll";
	mov.f32 	%f14, %f59;
	mul.wide.s32 	%rd57, %r192, 4;
	add.s64 	%rd58, %rd3, %rd57;
	ld.global.nc.f32 	%f53, [%rd58];
	mul.wide.s32 	%rd59, %r194, 4;
	add.s64 	%rd60, %rd3, %rd59;
	ld.global.nc.f32 	%f54, [%rd60];
	mul.f32 	%f55, %f12, %f60;
	fma.rn.f32 	%f56, %f8, %f14, %f55;
	add.f32 	%f57, %f53, %f54;
	fma.rn.f32 	%f59, %f13, %f57, %f56;
	add.s64 	%rd61, %rd4, %rd57;
	st.global.f32 	[%rd61], %f59;
	add.s32 	%r194, %r194, %r98;
	add.s32 	%r72, %r193, 1;
	add.s32 	%r138, %r193, 2;
	add.s32 	%r192, %r192, %r98;
	setp.lt.s32 	%p28, %r138, %r99;
	mov.u32 	%r193, %r72;
	mov.f32 	%f60, %f14;
	@%p28 bra 	$L__BB1_76;
$L__BB1_77:
	ret;

}


// ===== COMPILED SASS (sm_100) =====

	.target	sm_100

	.elftype	@"ET_EXEC"


//--------------------- .note.nv.tkinfo           --------------------------
	.section	.note.nv.tkinfo,"",@"SHT_NOTE"
	.sectionflags	@"SHF_NOTE_NV_TKINFO"
	.tkinfo
        /*0018*/ 	.word	0x00000002
        /*0030*/ 	.string	""
        /*0030*/ 	.string	"ptxas"
        /*0030*/ 	.string	"Cuda compilation tools, release 13.0, V13.0.88"
        /*0030*/ 	.string	"Build cuda_13.0.r13.0/compiler.36424714_0"
        /*0030*/ 	.string	"-arch sm_100 -m 64 "



//--------------------- .note.nv.cuinfo           --------------------------
	.section	.note.nv.cuinfo,"",@"SHT_NOTE"
	.sectionflags	@"SHF_NOTE_NV_CUINFO"
        /*0018*/ 	.short	0x0002
        /*001a*/ 	.short	0x0064
        /*001c*/ 	.short	0x0082
	.zero		2


//--------------------- .nv.info                  --------------------------
	.section	.nv.info,"",@"SHT_CUDA_INFO"
	.align	4


	//----- nvinfo : EIATTR_REGCOUNT
	.align		4
        /*0000*/ 	.byte	0x04, 0x2f
        /*0002*/ 	.short	(.L_2 - .L_1)
	.align		4
.L_1:
        /*0004*/ 	.word	index@(supersmoother_batch_f32)
        /*0008*/ 	.word	0x00000017


	//----- nvinfo : EIATTR_FRAME_SIZE
	.align		4
.L_2:
        /*000c*/ 	.byte	0x04, 0x11
        /*000e*/ 	.short	(.L_4 - .L_3)
	.align		4
.L_3:
        /*0010*/ 	.word	index@($__internal_1_$__cuda_sm3x_div_rn_noftz_f32_slowpath)
        /*0014*/ 	.word	0x00000020


	//----- nvinfo : EIATTR_FRAME_SIZE
	.align		4
.L_4:
        /*0018*/ 	.byte	0x04, 0x11
        /*001a*/ 	.short	(.L_6 - .L_5)
	.align		4
.L_5:
        /*001c*/ 	.word	index@(supersmoother_batch_f32)
        /*0020*/ 	.word	0x00000020


	//----- nvinfo : EIATTR_REGCOUNT
	.align		4
.L_6:
        /*0024*/ 	.byte	0x04, 0x2f
        /*0026*/ 	.short	(.L_8 - .L_7)
	.align		4
.L_7:
        /*0028*/ 	.word	index@(supersmoother_many_series_one_param_f32)
        /*002c*/ 	.word	0x00000020


	//----- nvinfo : EIATTR_FRAME_SIZE
	.align		4
.L_8:
        /*0030*/ 	.byte	0x04, 0x11
        /*0032*/ 	.short	(.L_10 - .L_9)
	.align		4
.L_9:
        /*0034*/ 	.word	index@($__internal_0_$__cuda_sm3x_div_rn_noftz_f32_slowpath)
        /*0038*/ 	.word	0x00000020


	//----- nvinfo : EIATTR_FRAME_SIZE
	.align		4
.L_10:
        /*003c*/ 	.byte	0x04, 0x11
        /*003e*/ 	.short	(.L_12 - .L_11)
	.align		4
.L_11:
        /*0040*/ 	.word	index@(supersmoother_many_series_one_param_f32)
        /*0044*/ 	.word	0x00000020


	//----- nvinfo : EIATTR_MIN_STACK_SIZE
	.align		4
.L_12:
        /*0048*/ 	.byte	0x04, 0x12
        /*004a*/ 	.short	(.L_14 - .L_13)
	.align		4
.L_13:
        /*004c*/ 	.word	index@(supersmoother_many_series_one_param_f32)
        /*0050*/ 	.word	0x00000020


	//----- nvinfo : EIATTR_MIN_STACK_SIZE
	.align		4
.L_14:
        /*0054*/ 	.byte	0x04, 0x12
        /*0056*/ 	.short	(.L_16 - .L_15)
	.align		4
.L_15:
        /*0058*/ 	.word	index@(supersmoother_batch_f32)
        /*005c*/ 	.word	0x00000020
.L_16:


//--------------------- .nv.compat                --------------------------
	.section	.nv.compat,"",@"SHT_CUDA_COMPAT_INFO"
	.align	4
        /*0000*/ 	.byte	0x02, 0x09, 0x00, 0x00, 0x02, 0x02, 0x01, 0x00, 0x02, 0x05, 0x05, 0x00, 0x03, 0x07, 0x01, 0x01
        /*0010*/ 	.byte	0x02, 0x03, 0x00, 0x00, 0x02, 0x06, 0x01, 0x00, 0x04, 0x0b, 0x08, 0x00, 0x01, 0x00, 0x00, 0x00
        /*0020*/ 	.byte	0x00, 0x00, 0x00, 0x00


//--------------------- .nv.info.supersmoother_many_series_one_param_f32 --------------------------
	.section	.nv.info.supersmoother_many_series_one_param_f32,"",@"SHT_CUDA_INFO"
	.sectionflags	@""
	.align	4


	//----- nvinfo : EIATTR_CUDA_API_VERSION
	.align		4
        /*0000*/ 	.byte	0x04, 0x37
        /*0002*/ 	.short	(.L_18 - .L_17)
.L_17:
        /*0004*/ 	.word	0x00000082


	//----- nvinfo : EIATTR_KPARAM_INFO
	.align		4
.L_18:
        /*0008*/ 	.byte	0x04, 0x17
        /*000a*/ 	.short	(.L_20 - .L_19)
.L_19:
        /*000c*/ 	.word	0x00000000
        /*0010*/ 	.short	0x0005
        /*0012*/ 	.short	0x0020
        /*0014*/ 	.byte	0x00, 0xf5, 0x21, 0x00


	//----- nvinfo : EIATTR_KPARAM_INFO
	.align		4
.L_20:
        /*0018*/ 	.byte	0x04, 0x17
        /*001a*/ 	.short	(.L_22 - .L_21)
.L_21:
        /*001c*/ 	.word	0x00000000
        /*0020*/ 	.short	0x0004
        /*0022*/ 	.short	0x0018
        /*0024*/ 	.byte	0x00, 0xf0, 0x11, 0x00


	//----- nvinfo : EIATTR_KPARAM_INFO
	.align		4
.L_22:
        /*0028*/ 	.byte	0x04, 0x17
        /*002a*/ 	.short	(.L_24 - .L_23)
.L_23:
        /*002c*/ 	.word	0x00000000
        /*0030*/ 	.short	0x0003
        /*0032*/ 	.short	0x0014
        /*0034*/ 	.byte	0x00, 0xf0, 0x11, 0x00


	//----- nvinfo : EIATTR_KPARAM_INFO
	.align		4
.L_24:
        /*0038*/ 	.byte	0x04, 0x17
        /*003a*/ 	.short	(.L_26 - .L_25)
.L_25:
        /*003c*/ 	.word	0x00000000
        /*0040*/ 	.short	0x0002
        /*0042*/ 	.short	0x0010
        /*0044*/ 	.byte	0x00, 0xf0, 0x11, 0x00


	//----- nvinfo : EIATTR_KPARAM_INFO
	.align		4
.L_26:
        /*0048*/ 	.byte	0x04, 0x17
        /*004a*/ 	.short	(.L_28 - .L_27)
.L_27:
        /*004c*/ 	.word	0x00000000
        /*0050*/ 	.short	0x0001
        /*0052*/ 	.short	0x0008
        /*0054*/ 	.byte	0x00, 0xf5, 0x21, 0x00


	//----- nvinfo : EIATTR_KPARAM_INFO
	.align		4
.L_28:
        /*0058*/ 	.byte	0x04, 0x17
        /*005a*/ 	.short	(.L_30 - .L_29)
.L_29:
        /*005c*/ 	.word	0x00000000
        /*0060*/ 	.short	0x0000
        /*0062*/ 	.short	0x0000
        /*0064*/ 	.byte	0x00, 0xf5, 0x21, 0x00


	//----- nvinfo : EIATTR_SPARSE_MMA_MASK
	.align		4
.L_30:
        /*0068*/ 	.byte	0x03, 0x50
        /*006a*/ 	.short	0x0000


	//----- nvinfo : EIATTR_MAXREG_COUNT
	.align		4
        /*006c*/ 	.byte	0x03, 0x1b
        /*006e*/ 	.short	0x00ff


	//----- nvinfo : EIATTR_MERCURY_ISA_VERSION
	.align		4
        /*0070*/ 	.byte	0x03, 0x5f
        /*0072*/ 	.short	0x0101


	//----- nvinfo : EIATTR_VRC_CTA_INIT_COUNT
	.align		4
        /*0074*/ 	.byte	0x02, 0x4a
	.zero		1
	.zero		1


	//----- nvinfo : EIATTR_EXIT_INSTR_OFFSETS
	.align		4
        /*0078*/ 	.byte	0x04, 0x1c
        /*007a*/ 	.short	(.L_32 - .L_31)


	//   ....[0]....
.L_31:
        /*007c*/ 	.word	0x00000080


	//   ....[1]....
        /*0080*/ 	.word	0x00000100


	//   ....[2]....
        /*0084*/ 	.word	0x000002f0


	//   ....[3]....
        /*0088*/ 	.word	0x00000400


	//   ....[4]....
        /*008c*/ 	.word	0x000004d0


	//   ....[5]....
        /*0090*/ 	.word	0x00000530


	//   ....[6]....
        /*0094*/ 	.word	0x000005b0


	//   ....[7]....
        /*0098*/ 	.word	0x000007a0


	//   ....[8]....
        /*009c*/ 	.word	0x000008b0


	//   ....[9]....
        /*00a0*/ 	.word	0x00000980


	//   ....[10]....
        /*00a4*/ 	.word	0x000009e0


	//   ....[11]....
        /*00a8*/ 	.word	0x00000a30


	//   ....[12]....
        /*00ac*/ 	.word	0x00000c20


	//   ....[13]....
        /*00b0*/ 	.word	0x00000d30


	//   ....[14]....
        /*00b4*/ 	.word	0x00000e00


	//   ....[15]....
        /*00b8*/ 	.word	0x00000e60


	//   ....[16]....
        /*00bc*/ 	.word	0x00000eb0


	//   ....[17]....
        /*00c0*/ 	.word	0x000010a0


	//   ....[18]....
        /*00c4*/ 	.word	0x000011b0


	//   ....[19]....
        /*00c8*/ 	.word	0x00001280


	//   ....[20]....
        /*00cc*/ 	.word	0x000012e0


	//   ....[21]....
        /*00d0*/ 	.word	0x00001d50


	//   ....[22]....
        /*00d4*/ 	.word	0x00001f00


	//   ....[23]....
        /*00d8*/ 	.word	0x00002090


	//----- nvinfo : EIATTR_CRS_STACK_SIZE
	.align		4
.L_32:
        /*00dc*/ 	.byte	0x04, 0x1e
        /*00de*/ 	.short	(.L_34 - .L_33)
.L_33:
        /*00e0*/ 	.word	0x00000000


	//----- nvinfo : EIATTR_CBANK_PARAM_SIZE
	.align		4
.L_34:
        /*00e4*/ 	.byte	0x03, 0x19
        /*00e6*/ 	.short	0x0028


	//----- nvinfo : EIATTR_PARAM_CBANK
	.align		4
        /*00e8*/ 	.byte	0x04, 0x0a
        /*00ea*/ 	.short	(.L_36 - .L_35)
	.align		4
.L_35:
        /*00ec*/ 	.word	index@(.nv.constant0.supersmoother_many_series_one_param_f32)
        /*00f0*/ 	.short	0x0380
        /*00f2*/ 	.short	0x0028


	//----- nvinfo : EIATTR_SW_WAR
	.align		4
.L_36:
        /*00f4*/ 	.byte	0x04, 0x36
        /*00f6*/ 	.short	(.L_38 - .L_37)
.L_37:
        /*00f8*/ 	.word	0x00000008
.L_38:


//--------------------- .nv.info.supersmoother_batch_f32 --------------------------
	.section	.nv.info.supersmoother_batch_f32,"",@"SHT_CUDA_INFO"
	.sectionflags	@""
	.align	4


	//----- nvinfo : EIATTR_CUDA_API_VERSION
	.align		4
        /*0000*/ 	.byte	0x04, 0x37
        /*0002*/ 	.short	(.L_40 - .L_39)
.L_39:
        /*0004*/ 	.word	0x00000082


	//----- nvinfo : EIATTR_KPARAM_INFO
	.align		4
.L_40:
        /*0008*/ 	.byte	0x04, 0x17
        /*000a*/ 	.short	(.L_42 - .L_41)
.L_41:
        /*000c*/ 	.word	0x00000000
        /*0010*/ 	.short	0x0005
        /*0012*/ 	.short	0x0020
        /*0014*/ 	.byte	0x00, 0xf5, 0x21, 0x00


	//----- nvinfo : EIATTR_KPARAM_INFO
	.align		4
.L_42:
        /*0018*/ 	.byte	0x04, 0x17
        /*001a*/ 	.short	(.L_44 - .L_43)
.L_43:
        /*001c*/ 	.word	0x00000000
        /*0020*/ 	.short	0x0004
        /*0022*/ 	.short	0x0018
        /*0024*/ 	.byte	0x00, 0xf0, 0x11, 0x00


	//----- nvinfo : EIATTR_KPARAM_INFO
	.align		4
.L_44:
        /*0028*/ 	.byte	0x04, 0x17
        /*002a*/ 	.short	(.L_46 - .L_45)
.L_45:
        /*002c*/ 	.word	0x00000000
        /*0030*/ 	.short	0x0003
        /*0032*/ 	.short	0x0014
        /*0034*/ 	.byte	0x00, 0xf0, 0x11, 0x00


	//----- nvinfo : EIATTR_KPARAM_INFO
	.align		4
.L_46:
        /*0038*/ 	.byte	0x04, 0x17
        /*003a*/ 	.short	(.L_48 - .L_47)
.L_47:
        /*003c*/ 	.word	0x00000000
        /*0040*/ 	.short	0x0002
        /*0042*/ 	.short	0x0010
        /*0044*/ 	.byte	0x00, 0xf0, 0x11, 0x00


	//----- nvinfo : EIATTR_KPARAM_INFO
	.align		4
.L_48:
        /*0048*/ 	.byte	0x04, 0x17
        /*004a*/ 	.short	(.L_50 - .L_49)
.L_49:
        /*004c*/ 	.word	0x00000000
        /*0050*/ 	.short	0x0001
        /*0052*/ 	.short	0x0008
        /*0054*/ 	.byte	0x00, 0xf5, 0x21, 0x00


	//----- nvinfo : EIATTR_KPARAM_INFO
	.align		4
.L_50:
        /*0058*/ 	.byte	0x04, 0x17
        /*005a*/ 	.short	(.L_52 - .L_51)
.L_51:
        /*005c*/ 	.word	0x00000000
        /*0060*/ 	.short	0x0000
        /*0062*/ 	.short	0x0000
        /*0064*/ 	.byte	0x00, 0xf5, 0x21, 0x00


	//----- nvinfo : EIATTR_SPARSE_MMA_MASK
	.align		4
.L_52:
        /*0068*/ 	.byte	0x03, 0x50
        /*006a*/ 	.short	0x0000


	//----- nvinfo : EIATTR_MAXREG_COUNT
	.align		4
        /*006c*/ 	.byte	0x03, 0x1b
        /*006e*/ 	.short	0x00ff


	//----- nvinfo : EIATTR_MERCURY_ISA_VERSION
	.align		4
        /*0070*/ 	.byte	0x03, 0x5f
        /*0072*/ 	.short	0x0101


	//----- nvinfo : EIATTR_VRC_CTA_INIT_COUNT
	.align		4
        /*0074*/ 	.byte	0x02, 0x4a
	.zero		1
	.zero		1


	//----- nvinfo : EIATTR_EXIT_INSTR_OFFSETS
	.align		4
        /*0078*/ 	.byte	0x04, 0x1c
        /*007a*/ 	.short	(.L_54 - .L_53)


	//   ....[0]....
.L_53:
        /*007c*/ 	.word	0x00000080


	//   ....[1]....
        /*0080*/ 	.word	0x000001a0


	//   ....[2]....
        /*0084*/ 	.word	0x000003c0


	//   ....[3]....
        /*0088*/ 	.word	0x000004c0


	//   ....[4]....
        /*008c*/ 	.word	0x00000580


	//   ....[5]....
        /*0090*/ 	.word	0x00000650


	//   ....[6]....
        /*0094*/ 	.word	0x000006b0


	//   ....[7]....
        /*0098*/ 	.word	0x000008d0


	//   ....[8]....
        /*009c*/ 	.word	0x000009d0


	//   ....[9]....
        /*00a0*/ 	.word	0x00000a90


	//   ....[10]....
        /*00a4*/ 	.word	0x00000b60


	//   ....[11]....
        /*00a8*/ 	.word	0x000016d0


	//   ....[12]....
        /*00ac*/ 	.word	0x00001820


	//   ....[13]....
        /*00b0*/ 	.word	0x00001aa0


	//   ....[14]....
        /*00b4*/ 	.word	0x00001ac0


	//   ....[15]....
        /*00b8*/ 	.word	0x00001ce0


	//   ....[16]....
        /*00bc*/ 	.word	0x00001de0


	//   ....[17]....
        /*00c0*/ 	.word	0x00001ea0


	//   ....[18]....
        /*00c4*/ 	.word	0x00001f80


	//----- nvinfo : EIATTR_CRS_STACK_SIZE
	.align		4
.L_54:
        /*00c8*/ 	.byte	0x04, 0x1e
        /*00ca*/ 	.short	(.L_56 - .L_55)
.L_55:
        /*00cc*/ 	.word	0x00000000


	//----- nvinfo : EIATTR_CBANK_PARAM_SIZE
	.align		4
.L_56:
        /*00d0*/ 	.byte	0x03, 0x19
        /*00d2*/ 	.short	0x0028


	//----- nvinfo : EIATTR_PARAM_CBANK
	.align		4
        /*00d4*/ 	.byte	0x04, 0x0a
        /*00d6*/ 	.short	(.L_58 - .L_57)
	.align		4
.L_57:
        /*00d8*/ 	.word	index@(.nv.constant0.supersmoother_batch_f32)
        /*00dc*/ 	.short	0x0380
        /*00de*/ 	.short	0x0028


	//----- nvinfo : EIATTR_SW_WAR
	.align		4
.L_58:
        /*00e0*/ 	.byte	0x04, 0x36
        /*00e2*/ 	.short	(.L_60 - .L_59)
.L_59:
        /*00e4*/ 	.word	0x00000008
.L_60:


//--------------------- .nv.callgraph             --------------------------
	.section	.nv.callgraph,"",@"SHT_CUDA_CALLGRAPH"
	.align	4
	.sectionentsize	8
	.align		4
        /*0000*/ 	.word	0x00000000
	.align		4
        /*0004*/ 	.word	0xffffffff
	.align		4
        /*0008*/ 	.word	0x00000000
	.align		4
        /*000c*/ 	.word	0xfffffffe
	.align		4
        /*0010*/ 	.word	0x00000000
	.align		4
        /*0014*/ 	.word	0xfffffffd
	.align		4
        /*0018*/ 	.word	0x00000000
	.align		4
        /*001c*/ 	.word	0xfffffffc


//--------------------- .nv.constant4             --------------------------
	.section	.nv.constant4,"a",@progbits
	.align	8
	.align		8
.nv.constant4:
        /*0000*/ 	.dword	__cudart_i2opi_f


//--------------------- .text.supersmoother_many_series_one_param_f32 --------------------------
	.section	.text.supersmoother_many_series_one_param_f32,"ax",@progbits
	.align	128
        .global         supersmoother_many_series_one_param_f32
        .type           supersmoother_many_series_one_param_f32,@function
        .size           supersmoother_many_series_one_param_f32,(.L_x_86 - supersmoother_many_series_one_param_f32)
        .other          supersmoother_many_series_one_param_f32,@"STO_CUDA_ENTRY STV_DEFAULT"
supersmoother_many_series_one_param_f32:
.text.supersmoother_many_series_one_param_f32:
[----:B------:R-:W0:Y:S01]  /*0000*/  LDC R1, c[0x0][0x37c] ;  /* 0x0000df00ff017b82 */ /* 0x000e220000000800 */
[----:B------:R-:W1:Y:S07]  /*0010*/  S2R R2, SR_TID.X ;  /* 0x0000000000027919 */ /* 0x000e6e0000002100 */
[----:B------:R-:W1:Y:S01]  /*0020*/  S2UR UR4, SR_CTAID.X ;  /* 0x00000000000479c3 */ /* 0x000e620000002500 */
[----:B0-----:R-:W-:-:S07]  /*0030*/  IADD3 R1, PT, PT, R1, -0x20, RZ ;  /* 0xffffffe001017810 */ /* 0x001fce0007ffe0ff */
[----:B------:R-:W1:Y:S08]  /*0040*/  LDC R11, c[0x0][0x360] ;  /* 0x0000d800ff0b7b82 */ /* 0x000e700000000800 */
[----:B------:R-:W0:Y:S01]  /*0050*/  LDC R0, c[0x0][0x390] ;  /* 0x0000e400ff007b82 */ /* 0x000e220000000800 */
[----:B-1----:R-:W-:-:S05]  /*0060*/  IMAD R11, R11, UR4, R2 ;  /* 0x000000040b0b7c24 */ /* 0x002fca000f8e0202 */
[----:B0-----:R-:W-:-:S13]  /*0070*/  ISETP.GE.AND P0, PT, R11, R0, PT ;  /* 0x000000000b00720c */ /* 0x001fda0003f06270 */
[----:B------:R-:W-:Y:S05]  /*0080*/  @P0 EXIT ;  /* 0x000000000000094d */ /* 0x000fea0003800000 */
[----:B------:R-:W0:Y:S01]  /*0090*/  LDC R2, c[0x0][0x394] ;  /* 0x0000e500ff027b82 */ /* 0x000e220000000800 */
[----:B------:R-:W1:Y:S01]  /*00a0*/  LDCU UR10, c[0x0][0x398] ;  /* 0x00007300ff0a77ac */ /* 0x000e620008000800 */
[----:B------:R-:W2:Y:S01]  /*00b0*/  LDCU.64 UR6, c[0x0][0x358] ;  /* 0x00006b00ff0677ac */ /* 0x000ea20008000a00 */
[----:B-1----:R-:W-:Y:S02]  /*00c0*/  ISETP.LT.AND P1, PT, RZ, UR10, PT ;  /* 0x0000000aff007c0c */ /* 0x002fe4000bf21270 */
[----:B0-----:R-:W-:-:S13]  /*00d0*/  ISETP.LT.AND P0, PT, R2, UR10, PT ;  /* 0x0000000a02007c0c */ /* 0x001fda000bf01270 */
[----:B--2---:R-:W-:Y:S05]  /*00e0*/  @!P0 BRA P1, `(.L_x_0) ;  /* 0x0000000400148947 */ /* 0x004fea0000800000 */
[----:B------:R-:W-:-:S13]  /*00f0*/  ISETP.GE.AND P0, PT, R2, 0x1, PT ;  /* 0x000000010200780c */ /* 0x000fda0003f06270 */
[----:B------:R-:W-:Y:S05]  /*0100*/  @!P0 EXIT ;  /* 0x000000000000894d */ /* 0x000fea0003800000 */
[C---:B------:R-:W-:Y:S01]  /*0110*/  ISETP.GE.U32.AND P0, PT, R2.reuse, 0x8, PT ;  /* 0x000000080200780c */ /* 0x040fe20003f06070 */
[----:B------:R-:W-:Y:S01]  /*0120*/  IMAD.MOV.U32 R3, RZ, RZ, RZ ;  /* 0x000000ffff037224 */ /* 0x000fe200078e00ff */
[----:B------:R-:W-:-:S04]  /*0130*/  LOP3.LUT R24, R2, 0x7, RZ, 0xc0, !PT ;  /* 0x0000000702187812 */ /* 0x000fc800078ec0ff */
[----:B------:R-:W-:-:S07]  /*0140*/  ISETP.NE.AND P1, PT, R24, RZ, PT ;  /* 0x000000ff1800720c */ /* 0x000fce0003f25270 */
[----:B------:R-:W-:Y:S06]  /*0150*/  @!P0 BRA `(.L_x_1) ;  /* 0x0000000000648947 */ /* 0x000fec0003800000 */
[----:B------:R-:W0:Y:S01]  /*0160*/  LDC.64 R4, c[0x0][0x3a0] ;  /* 0x0000e800ff047b82 */ /* 0x000e220000000a00 */
[----:B------:R-:W-:Y:S02]  /*0170*/  LOP3.LUT R3, R2, 0x7ffffff8, RZ, 0xc0, !PT ;  /* 0x7ffffff802037812 */ /* 0x000fe400078ec0ff */
[----:B------:R-:W-:-:S03]  /*0180*/  MOV R25, R11 ;  /* 0x0000000b00197202 */ /* 0x000fc60000000f00 */
[----:B------:R-:W-:-:S07]  /*0190*/  IMAD.MOV R10, RZ, RZ, -R3 ;  /* 0x000000ffff0a7224 */ /* 0x000fce00078e0a03 */
.L_x_2:
[----:B01----:R-:W-:Y:S01]  /*01a0*/  IMAD.WIDE R16, R25, 0x4, R4 ;  /* 0x0000000419107825 */ /* 0x003fe200078e0204 */
[----:B------:R-:W-:Y:S02]  /*01b0*/  MOV R27, 0x7fffffff ;  /* 0x7fffffff001b7802 */ /* 0x000fe40000000f00 */
[----:B------:R-:W-:Y:S01]  /*01c0*/  LEA R25, R0, R25, 0x3 ;  /* 0x0000001900197211 */ /* 0x000fe200078e18ff */
[----:B------:R-:W-:Y:S02]  /*01d0*/  VIADD R10, R10, 0x8 ;  /* 0x000000080a0a7836 */ /* 0x000fe40000000000 */
[----:B------:R-:W-:Y:S01]  /*01e0*/  IMAD.WIDE R20, R0, 0x4, R16 ;  /* 0x0000000400147825 */ /* 0x000fe200078e0210 */
[----:B------:R1:W-:Y:S02]  /*01f0*/  STG.E desc[UR6][R16.64], R27 ;  /* 0x0000001b10007986 */ /* 0x0003e4000c101906 */
[----:B------:R-:W-:Y:S02]  /*0200*/  ISETP.NE.AND P0, PT, R10, RZ, PT ;  /* 0x000000ff0a00720c */ /* 0x000fe40003f05270 */
[----:B------:R1:W-:Y:S01]  /*0210*/  STG.E desc[UR6][R20.64], R27 ;  /* 0x0000001b14007986 */ /* 0x0003e2000c101906 */
[----:B------:R-:W-:-:S05]  /*0220*/  IMAD.WIDE R18, R0, 0x4, R20 ;  /* 0x0000000400127825 */ /* 0x000fca00078e0214 */
        /* <DEDUP_REMOVED lines=11> */
[----:B------:R-:W-:Y:S05]  /*02e0*/  @P0 BRA `(.L_x_2) ;  /* 0xfffffffc00ac0947 */ /* 0x000fea000383ffff */
.L_x_1:
[----:B------:R-:W-:Y:S05]  /*02f0*/  @!P1 EXIT ;  /* 0x000000000000994d */ /* 0x000fea0003800000 */
[----:B------:R-:W-:Y:S02]  /*0300*/  ISETP.GE.U32.AND P0, PT, R24, 0x4, PT ;  /* 0x000000041800780c */ /* 0x000fe40003f06070 */
[----:B------:R-:W-:-:S04]  /*0310*/  LOP3.LUT R10, R2, 0x3, RZ, 0xc0, !PT ;  /* 0x00000003020a7812 */ /* 0x000fc800078ec0ff */
[----:B------:R-:W-:-:S07]  /*0320*/  ISETP.NE.AND P1, PT, R10, RZ, PT ;  /* 0x000000ff0a00720c */ /* 0x000fce0003f25270 */
[----:B------:R-:W-:Y:S06]  /*0330*/  @!P0 BRA `(.L_x_3) ;  /* 0x0000000000308947 */ /* 0x000fec0003800000 */
[----:B------:R-:W0:Y:S01]  /*0340*/  LDC.64 R4, c[0x0][0x3a0] ;  /* 0x0000e800ff047b82 */ /* 0x000e220000000a00 */
[C---:B-1----:R-:W-:Y:S01]  /*0350*/  IMAD R7, R3.reuse, R0, R11 ;  /* 0x0000000003077224 */ /* 0x042fe200078e020b */
[----:B------:R-:W-:Y:S01]  /*0360*/  IADD3 R3, PT, PT, R3, 0x4, RZ ;  /* 0x0000000403037810 */ /* 0x000fe20007ffe0ff */
[----:B------:R-:W-:Y:S02]  /*0370*/  IMAD.MOV.U32 R15, RZ, RZ, 0x7fffffff ;  /* 0x7fffffffff0f7424 */ /* 0x000fe400078e00ff */
[----:B0-----:R-:W-:-:S05]  /*0380*/  IMAD.WIDE R4, R7, 0x4, R4 ;  /* 0x0000000407047825 */ /* 0x001fca00078e0204 */
[----:B------:R0:W-:Y:S01]  /*0390*/  STG.E desc[UR6][R4.64], R15 ;  /* 0x0000000f04007986 */ /* 0x0001e2000c101906 */
[----:B------:R-:W-:-:S05]  /*03a0*/  IMAD.WIDE R6, R0, 0x4, R4 ;  /* 0x0000000400067825 */ /* 0x000fca00078e0204 */
[----:B------:R0:W-:Y:S01]  /*03b0*/  STG.E desc[UR6][R6.64], R15 ;  /* 0x0000000f06007986 */ /* 0x0001e2000c101906 */
[----:B------:R-:W-:-:S05]  /*03c0*/  IMAD.WIDE R8, R0, 0x4, R6 ;  /* 0x0000000400087825 */ /* 0x000fca00078e0206 */
[----:B------:R0:W-:Y:S01]  /*03d0*/  STG.E desc[UR6][R8.64], R15 ;  /* 0x0000000f08007986 */ /* 0x0001e2000c101906 */
[----:B------:R-:W-:-:S05]  /*03e0*/  IMAD.WIDE R12, R0, 0x4, R8 ;  /* 0x00000004000c7825 */ /* 0x000fca00078e0208 */
[----:B------:R0:W-:Y:S02]  /*03f0*/  STG.E desc[UR6][R12.64], R15 ;  /* 0x0000000f0c007986 */ /* 0x0001e4000c101906 */
.L_x_3:
[----:B------:R-:W-:Y:S05]  /*0400*/  @!P1 EXIT ;  /* 0x000000000000994d */ /* 0x000fea0003800000 */
[----:B------:R-:W-:Y:S02]  /*0410*/  ISETP.NE.AND P0, PT, R10, 0x1, PT ;  /* 0x000000010a00780c */ /* 0x000fe40003f05270 */
[----:B------:R-:W-:-:S04]  /*0420*/  LOP3.LUT R2, R2, 0x1, RZ, 0xc0, !PT ;  /* 0x0000000102027812 */ /* 0x000fc800078ec0ff */
[----:B------:R-:W-:-:S07]  /*0430*/  ISETP.NE.U32.AND P1, PT, R2, 0x1, PT ;  /* 0x000000010200780c */ /* 0x000fce0003f25070 */
[----:B------:R-:W-:Y:S06]  /*0440*/  @!P0 BRA `(.L_x_4) ;  /* 0x0000000000208947 */ /* 0x000fec0003800000 */
[----:B0-----:R-:W0:Y:S01]  /*0450*/  LDC.64 R4, c[0x0][0x3a0] ;  /* 0x0000e800ff047b82 */ /* 0x001e220000000a00 */
[C---:B-1----:R-:W-:Y:S01]  /*0460*/  IMAD R7, R3.reuse, R0, R11 ;  /* 0x0000000003077224 */ /* 0x042fe200078e020b */
[----:B------:R-:W-:Y:S01]  /*0470*/  IADD3 R3, PT, PT, R3, 0x2, RZ ;  /* 0x0000000203037810 */ /* 0x000fe20007ffe0ff */
[----:B------:R-:W-:Y:S02]  /*0480*/  IMAD.MOV.U32 R9, RZ, RZ, 0x7fffffff ;  /* 0x7fffffffff097424 */ /* 0x000fe400078e00ff */
[----:B0-----:R-:W-:-:S05]  /*0490*/  IMAD.WIDE R4, R7, 0x4, R4 ;  /* 0x0000000407047825 */ /* 0x001fca00078e0204 */
[----:B------:R2:W-:Y:S01]  /*04a0*/  STG.E desc[UR6][R4.64], R9 ;  /* 0x0000000904007986 */ /* 0x0005e2000c101906 */
[----:B------:R-:W-:-:S05]  /*04b0*/  IMAD.WIDE R6, R0, 0x4, R4 ;  /* 0x0000000400067825 */ /* 0x000fca00078e0204 */
[----:B------:R2:W-:Y:S02]  /*04c0*/  STG.E desc[UR6][R6.64], R9 ;  /* 0x0000000906007986 */ /* 0x0005e4000c101906 */
.L_x_4:
[----:B------:R-:W-:Y:S05]  /*04d0*/  @P1 EXIT ;  /* 0x000000000000194d */ /* 0x000fea0003800000 */
[----:B0-2---:R-:W0:Y:S01]  /*04e0*/  LDC.64 R4, c[0x0][0x3a0] ;  /* 0x0000e800ff047b82 */ /* 0x005e220000000a00 */
[----:B------:R-:W-:Y:S02]  /*04f0*/  IMAD R3, R3, R0, R11 ;  /* 0x0000000003037224 */ /* 0x000fe400078e020b */
[----:B-1----:R-:W-:Y:S02]  /*0500*/  IMAD.MOV.U32 R7, RZ, RZ, 0x7fffffff ;  /* 0x7fffffffff077424 */ /* 0x002fe400078e00ff */
[----:B0-----:R-:W-:-:S05]  /*0510*/  IMAD.WIDE R2, R3, 0x4, R4 ;  /* 0x0000000403027825 */ /* 0x001fca00078e0204 */
[----:B------:R-:W-:Y:S01]  /*0520*/  STG.E desc[UR6][R2.64], R7 ;  /* 0x0000000702007986 */ /* 0x000fe2000c101906 */
[----:B------:R-:W-:Y:S05]  /*0530*/  EXIT ;  /* 0x000000000000794d */ /* 0x000fea0003800000 */
.L_x_0:
[----:B------:R-:W0:Y:S02]  /*0540*/  LDC.64 R4, c[0x0][0x388] ;  /* 0x0000e200ff047b82 */ /* 0x000e240000000a00 */
[----:B0-----:R-:W-:-:S06]  /*0550*/  IMAD.WIDE R4, R11, 0x4, R4 ;  /* 0x000000040b047825 */ /* 0x001fcc00078e0204 */
[----:B------:R-:W2:Y:S02]  /*0560*/  LDG.E.CONSTANT R5, desc[UR6][R4.64] ;  /* 0x0000000604057981 */ /* 0x000ea4000c1e9900 */
[C---:B--2---:R-:W-:Y:S02]  /*0570*/  ISETP.GE.AND P0, PT, R5.reuse, R2, PT ;  /* 0x000000020500720c */ /* 0x044fe40003f06270 */
[----:B------:R-:W-:-:S13]  /*0580*/  ISETP.GT.AND P1, PT, R5, -0x1, PT ;  /* 0xffffffff0500780c */ /* 0x000fda0003f24270 */
[----:B------:R-:W-:Y:S05]  /*0590*/  @!P0 BRA P1, `(.L_x_5) ;  /* 0x0000000400148947 */ /* 0x000fea0000800000 */
[----:B------:R-:W-:-:S13]  /*05a0*/  ISETP.GE.AND P0, PT, R2, 0x1, PT ;  /* 0x000000010200780c */ /* 0x000fda0003f06270 */
[----:B------:R-:W-:Y:S05]  /*05b0*/  @!P0 EXIT ;  /* 0x000000000000894d */ /* 0x000fea0003800000 */
[C---:B------:R-:W-:Y:S01]  /*05c0*/  ISETP.GE.U32.AND P0, PT, R2.reuse, 0x8, PT ;  /* 0x000000080200780c */ /* 0x040fe20003f06070 */
[----:B------:R-:W-:Y:S01]  /*05d0*/  HFMA2 R3, -RZ, RZ, 0, 0 ;  /* 0x00000000ff037431 */ /* 0x000fe200000001ff */
[----:B------:R-:W-:-:S04]  /*05e0*/  LOP3.LUT R24, R2, 0x7, RZ, 0xc0, !PT ;  /* 0x0000000702187812 */ /* 0x000fc800078ec0ff */
[----:B------:R-:W-:-:S07]  /*05f0*/  ISETP.NE.AND P1, PT, R24, RZ, PT ;  /* 0x000000ff1800720c */ /* 0x000fce0003f25270 */
[----:B------:R-:W-:Y:S06]  /*0600*/  @!P0 BRA `(.L_x_6) ;  /* 0x0000000000648947 */ /* 0x000fec0003800000 */
[----:B------:R-:W0:Y:S01]  /*0610*/  LDC.64 R4, c[0x0][0x3a0] ;  /* 0x0000e800ff047b82 */ /* 0x000e220000000a00 */
[----:B------:R-:W-:Y:S01]  /*0620*/  LOP3.LUT R3, R2, 0x7ffffff8, RZ, 0xc0, !PT ;  /* 0x7ffffff802037812 */ /* 0x000fe200078ec0ff */
[----:B------:R-:W-:-:S03]  /*0630*/  IMAD.MOV.U32 R25, RZ, RZ, R11 ;  /* 0x000000ffff197224 */ /* 0x000fc600078e000b */
[----:B------:R-:W-:-:S07]  /*0640*/  IADD3 R10, PT, PT, -R3, RZ, RZ ;  /* 0x000000ff030a7210 */ /* 0x000fce0007ffe1ff */
.L_x_7:
[----:B01----:R-:W-:Y:S01]  /*0650*/  IMAD.WIDE R16, R25, 0x4, R4 ;  /* 0x0000000419107825 */ /* 0x003fe200078e0204 */
[----:B------:R-:W-:-:S03]  /*0660*/  IADD3 R10, PT, PT, R10, 0x8, RZ ;  /* 0x000000080a0a7810 */ /* 0x000fc60007ffe0ff */
[----:B------:R-:W-:Y:S01]  /*0670*/  IMAD.MOV.U32 R27, RZ, RZ, 0x7fffffff ;  /* 0x7fffffffff1b7424 */ /* 0x000fe200078e00ff */
[----:B------:R-:W-:Y:S01]  /*0680*/  ISETP.NE.AND P0, PT, R10, RZ, PT ;  /* 0x000000ff0a00720c */ /* 0x000fe20003f05270 */
[----:B------:R-:W-:-:S03]  /*0690*/  IMAD.WIDE R20, R0, 0x4, R16 ;  /* 0x0000000400147825 */ /* 0x000fc600078e0210 */
[----:B------:R1:W-:Y:S01]  /*06a0*/  STG.E desc[UR6][R16.64], R27 ;  /* 0x0000001b10007986 */ /* 0x0003e2000c101906 */
[C---:B------:R-:W-:Y:S02]  /*06b0*/  IMAD R25, R0.reuse, 0x8, R25 ;  /* 0x0000000800197824 */ /* 0x040fe400078e0219 */
[C---:B------:R-:W-:Y:S01]  /*06c0*/  IMAD.WIDE R18, R0.reuse, 0x4, R20 ;  /* 0x0000000400127825 */ /* 0x040fe200078e0214 */
[----:B------:R1:W-:Y:S04]  /*06d0*/  STG.E desc[UR6][R20.64], R27 ;  /* 0x0000001b14007986 */ /* 0x0003e8000c101906 */
        /* <DEDUP_REMOVED lines=12> */
.L_x_6:
[----:B------:R-:W-:Y:S05]  /*07a0*/  @!P1 EXIT ;  /* 0x000000000000994d */ /* 0x000fea0003800000 */
[----:B------:R-:W-:Y:S02]  /*07b0*/  ISETP.GE.U32.AND P0, PT, R24, 0x4, PT ;  /* 0x000000041800780c */ /* 0x000fe40003f06070 */
[----:B------:R-:W-:-:S04]  /*07c0*/  LOP3.LUT R10, R2, 0x3, RZ, 0xc0, !PT ;  /* 0x00000003020a7812 */ /* 0x000fc800078ec0ff */
[----:B------:R-:W-:-:S07]  /*07d0*/  ISETP.NE.AND P1, PT, R10, RZ, PT ;  /* 0x000000ff0a00720c */ /* 0x000fce0003f25270 */
[----:B------:R-:W-:Y:S06]  /*07e0*/  @!P0 BRA `(.L_x_8) ;  /* 0x0000000000308947 */ /* 0x000fec0003800000 */
[----:B------:R-:W0:Y:S01]  /*07f0*/  LDC.64 R4, c[0x0][0x3a0] ;  /* 0x0000e800ff047b82 */ /* 0x000e220000000a00 */
[C---:B-1----:R-:W-:Y:S01]  /*0800*/  IMAD R7, R3.reuse, R0, R11 ;  /* 0x0000000003077224 */ /* 0x042fe200078e020b */
[----:B------:R-:W-:Y:S01]  /*0810*/  MOV R15, 0x7fffffff ;  /* 0x7fffffff000f7802 */ /* 0x000fe20000000f00 */
[----:B------:R-:W-:Y:S02]  /*0820*/  VIADD R3, R3, 0x4 ;  /* 0x0000000403037836 */ /* 0x000fe40000000000 */
        /* <DEDUP_REMOVED lines=8> */
.L_x_8:
[----:B------:R-:W-:Y:S05]  /*08b0*/  @!P1 EXIT ;  /* 0x000000000000994d */ /* 0x000fea0003800000 */
[----:B------:R-:W-:Y:S02]  /*08c0*/  ISETP.NE.AND P0, PT, R10, 0x1, PT ;  /* 0x000000010a00780c */ /* 0x000fe40003f05270 */
[----:B------:R-:W-:-:S04]  /*08d0*/  LOP3.LUT R2, R2, 0x1, RZ, 0xc0, !PT ;  /* 0x0000000102027812 */ /* 0x000fc800078ec0ff */
[----:B------:R-:W-:-:S07]  /*08e0*/  ISETP.NE.U32.AND P1, PT, R2, 0x1, PT ;  /* 0x000000010200780c */ /* 0x000fce0003f25070 */
[----:B------:R-:W-:Y:S06]  /*08f0*/  @!P0 BRA `(.L_x_9) ;  /* 0x0000000000208947 */ /* 0x000fec0003800000 */
[----:B0-----:R-:W0:Y:S01]  /*0900*/  LDC.64 R4, c[0x0][0x3a0] ;  /* 0x0000e800ff047b82 */ /* 0x001e220000000a00 */
[C---:B-1----:R-:W-:Y:S01]  /*0910*/  IMAD R7, R3.reuse, R0, R11 ;  /* 0x0000000003077224 */ /* 0x042fe200078e020b */
[----:B------:R-:W-:Y:S01]  /*0920*/  MOV R9, 0x7fffffff ;  /* 0x7fffffff00097802 */ /* 0x000fe20000000f00 */
[----:B------:R-:W-:Y:S02]  /*0930*/  VIADD R3, R3, 0x2 ;  /* 0x0000000203037836 */ /* 0x000fe40000000000 */
[----:B0-----:R-:W-:-:S05]  /*0940*/  IMAD.WIDE R4, R7, 0x4, R4 ;  /* 0x0000000407047825 */ /* 0x001fca00078e0204 */
[----:B------:R2:W-:Y:S01]  /*0950*/  STG.E desc[UR6][R4.64], R9 ;  /* 0x0000000904007986 */ /* 0x0005e2000c101906 */
[----:B------:R-:W-:-:S05]  /*0960*/  IMAD.WIDE R6, R0, 0x4, R4 ;  /* 0x0000000400067825 */ /* 0x000fca00078e0204 */
[----:B------:R2:W-:Y:S02]  /*0970*/  STG.E desc[UR6][R6.64], R9 ;  /* 0x0000000906007986 */ /* 0x0005e4000c101906 */
.L_x_9:
[----:B------:R-:W-:Y:S05]  /*0980*/  @P1 EXIT ;  /* 0x000000000000194d */ /* 0x000fea0003800000 */
[----:B0-2---:R-:W0:Y:S01]  /*0990*/  LDC.64 R4, c[0x0][0x3a0] ;  /* 0x0000e800ff047b82 */ /* 0x005e220000000a00 */
[----:B------:R-:W-:Y:S01]  /*09a0*/  IMAD R3, R3, R0, R11 ;  /* 0x0000000003037224 */ /* 0x000fe200078e020b */
[----:B-1----:R-:W-:-:S03]  /*09b0*/  MOV R7, 0x7fffffff ;  /* 0x7fffffff00077802 */ /* 0x002fc60000000f00 */
[----:B0-----:R-:W-:-:S05]  /*09c0*/  IMAD.WIDE R2, R3, 0x4, R4 ;  /* 0x0000000403027825 */ /* 0x001fca00078e0204 */
[----:B------:R-:W-:Y:S01]  /*09d0*/  STG.E desc[UR6][R2.64], R7 ;  /* 0x0000000702007986 */ /* 0x000fe2000c101906 */
[----:B------:R-:W-:Y:S05]  /*09e0*/  EXIT ;  /* 0x000000000000794d */ /* 0x000fea0003800000 */
.L_x_5:
[----:B------:R-:W-:-:S05]  /*09f0*/  IMAD.IADD R3, R2, 0x1, -R5 ;  /* 0x0000000102037824 */ /* 0x000fca00078e0a05 */
[----:B------:R-:W-:-:S13]  /*0a00*/  ISETP.GE.AND P0, PT, R3, UR10, PT ;  /* 0x0000000a03007c0c */ /* 0x000fda000bf06270 */
[----:B------:R-:W-:Y:S05]  /*0a10*/  @P0 BRA `(.L_x_10) ;  /* 0x0000000400140947 */ /* 0x000fea0003800000 */
        /* <DEDUP_REMOVED lines=11> */
.L_x_12:
        /* <DEDUP_REMOVED lines=21> */
.L_x_11:
        /* <DEDUP_REMOVED lines=17> */
.L_x_13:
        /* <DEDUP_REMOVED lines=13> */
.L_x_14:
[----:B------:R-:W-:Y:S05]  /*0e00*/  @P1 EXIT ;  /* 0x000000000000194d */ /* 0x000fea0003800000 */
[----:B0-2---:R-:W0:Y:S01]  /*0e10*/  LDC.64 R4, c[0x0][0x3a0] ;  /* 0x0000e800ff047b82 */ /* 0x005e220000000a00 */
[----:B------:R-:W-:Y:S01]  /*0e20*/  IMAD R3, R3, R0, R11 ;  /* 0x0000000003037224 */ /* 0x000fe200078e020b */
[----:B-1----:R-:W-:-:S03]  /*0e30*/  MOV R7, 0x7fffffff ;  /* 0x7fffffff00077802 */ /* 0x002fc60000000f00 */
[----:B0-----:R-:W-:-:S05]  /*0e40*/  IMAD.WIDE R2, R3, 0x4, R4 ;  /* 0x0000000403027825 */ /* 0x001fca00078e0204 */
[----:B------:R-:W-:Y:S01]  /*0e50*/  STG.E desc[UR6][R2.64], R7 ;  /* 0x0000000702007986 */ /* 0x000fe2000c101906 */
[----:B------:R-:W-:Y:S05]  /*0e60*/  EXIT ;  /* 0x000000000000794d */ /* 0x000fea0003800000 */
.L_x_10:
[----:B------:R-:W-:-:S05]  /*0e70*/  VIADD R5, R5, UR10 ;  /* 0x0000000a05057c36 */ /* 0x000fca0008000000 */
[----:B------:R-:W-:-:S13]  /*0e80*/  ISETP.GT.AND P0, PT, R5, R2, PT ;  /* 0x000000020500720c */ /* 0x000fda0003f04270 */
[----:B------:R-:W-:Y:S05]  /*0e90*/  @!P0 BRA `(.L_x_15) ;  /* 0x0000000400148947 */ /* 0x000fea0003800000 */
        /* <DEDUP_REMOVED lines=11> */
.L_x_17:
        /* <DEDUP_REMOVED lines=21> */
.L_x_16:
        /* <DEDUP_REMOVED lines=17> */
.L_x_18:
        /* <DEDUP_REMOVED lines=13> */
.L_x_19:
[----:B------:R-:W-:Y:S05]  /*1280*/  @P1 EXIT ;  /* 0x000000000000194d */ /* 0x000fea0003800000 */
[----:B0-2---:R-:W0:Y:S01]  /*1290*/  LDC.64 R4, c[0x0][0x3a0] ;  /* 0x0000e800ff047b82 */ /* 0x005e220000000a00 */
[----:B------:R-:W-:Y:S01]  /*12a0*/  IMAD R3, R3, R0, R11 ;  /* 0x0000000003037224 */ /* 0x000fe200078e020b */
[----:B-1----:R-:W-:-:S03]  /*12b0*/  MOV R7, 0x7fffffff ;  /* 0x7fffffff00077802 */ /* 0x002fc60000000f00 */
[----:B0-----:R-:W-:-:S05]  /*12c0*/  IMAD.WIDE R2, R3, 0x4, R4 ;  /* 0x0000000403027825 */ /* 0x001fca00078e0204 */
[----:B------:R-:W-:Y:S01]  /*12d0*/  STG.E desc[UR6][R2.64], R7 ;  /* 0x0000000702007986 */ /* 0x000fe2000c101906 */
[----:B------:R-:W-:Y:S05]  /*12e0*/  EXIT ;  /* 0x000000000000794d */ /* 0x000fea0003800000 */
.L_x_15:
[----:B------:R-:W0:Y:S01]  /*12f0*/  LDC.64 R8, c[0x0][0x380] ;  /* 0x0000e000ff087b82 */ /* 0x000e220000000a00 */
[C---:B------:R-:W-:Y:S01]  /*1300*/  ISETP.GE.AND P0, PT, R5.reuse, 0x2, PT ;  /* 0x000000020500780c */ /* 0x040fe20003f06270 */
[----:B------:R-:W-:Y:S01]  /*1310*/  BSSY.RECONVERGENT B0, `(.L_x_20) ;  /* 0x0000047000007945 */ /* 0x000fe20003800200 */
[----:B------:R-:W-:-:S05]  /*1320*/  VIADD R7, R5, 0xffffffff ;  /* 0xffffffff05077836 */ /* 0x000fca0000000000 */
[----:B------:R-:W1:Y:S01]  /*1330*/  LDC.64 R2, c[0x0][0x3a0] ;  /* 0x0000e800ff027b82 */ /* 0x000e620000000a00 */
[----:B0-----:R-:W-:-:S04]  /*1340*/  IMAD.WIDE R8, R11, 0x4, R8 ;  /* 0x000000040b087825 */ /* 0x001fc800078e0208 */
[----:B-1----:R-:W-:Y:S01]  /*1350*/  IMAD.WIDE R10, R11, 0x4, R2 ;  /* 0x000000040b0a7825 */ /* 0x002fe200078e0202 */
[----:B------:R-:W-:Y:S06]  /*1360*/  @!P0 BRA `(.L_x_21) ;  /* 0x0000000400048947 */ /* 0x000fec0003800000 */
[----:B------:R-:W-:Y:S01]  /*1370*/  IADD3 R2, PT, PT, R5, -0x2, RZ ;  /* 0xfffffffe05027810 */ /* 0x000fe20007ffe0ff */
[----:B------:R-:W-:Y:S01]  /*1380*/  BSSY.RECONVERGENT B1, `(.L_x_22) ;  /* 0x000001e000017945 */ /* 0x000fe20003800200 */
[----:B------:R-:W-:Y:S01]  /*1390*/  LOP3.LUT R6, R7, 0x7, RZ, 0xc0, !PT ;  /* 0x0000000707067812 */ /* 0x000fe200078ec0ff */
[----:B------:R-:W-:Y:S01]  /*13a0*/  IMAD.MOV.U32 R3, RZ, RZ, RZ ;  /* 0x000000ffff037224 */ /* 0x000fe200078e00ff */
[----:B------:R-:W-:Y:S02]  /*13b0*/  ISETP.GE.U32.AND P0, PT, R2, 0x7, PT ;  /* 0x000000070200780c */ /* 0x000fe40003f06070 */
[----:B------:R-:W-:-:S11]  /*13c0*/  ISETP.NE.AND P1, PT, R6, RZ, PT ;  /* 0x000000ff0600720c */ /* 0x000fd60003f25270 */
[----:B------:R-:W-:Y:S05]  /*13d0*/  @!P0 BRA `(.L_x_23) ;  /* 0x0000000000608947 */ /* 0x000fea0003800000 */
[----:B------:R-:W-:Y:S01]  /*13e0*/  LOP3.LUT R3, R7, 0xfffffff8, RZ, 0xc0, !PT ;  /* 0xfffffff807037812 */ /* 0x000fe200078ec0ff */
[----:B------:R-:W-:Y:S02]  /*13f0*/  HFMA2 R29, -RZ, RZ, 0, 0 ;  /* 0x00000000ff1d7431 */ /* 0x000fe400000001ff */
[----:B------:R-:W-:Y:S01]  /*1400*/  IMAD.MOV.U32 R4, RZ, RZ, 0x7fffffff ;  /* 0x7fffffffff047424 */ /* 0x000fe200078e00ff */
[----:B------:R-:W-:-:S07]  /*1410*/  IADD3 R2, PT, PT, -R3, RZ, RZ ;  /* 0x000000ff03027210 */ /* 0x000fce0007ffe1ff */
.L_x_24:
[----:B0-----:R-:W-:Y:S01]  /*1420*/  IMAD.WIDE R24, R29, 0x4, R10 ;  /* 0x000000041d187825 */ /* 0x001fe200078e020a */
[----:B------:R-:W-:-:S03]  /*1430*/  LEA R29, R0, R29, 0x3 ;  /* 0x0000001d001d7211 */ /* 0x000fc600078e18ff */
[----:B------:R-:W-:Y:S01]  /*1440*/  VIADD R2, R2, 0x8 ;  /* 0x0000000802027836 */ /* 0x000fe20000000000 */
[----:B------:R0:W-:Y:S01]  /*1450*/  STG.E desc[UR6][R24.64], R4 ;  /* 0x0000000418007986 */ /* 0x0001e2000c101906 */
[----:B------:R-:W-:-:S03]  /*1460*/  IMAD.WIDE R18, R0, 0x4, R24 ;  /* 0x0000000400127825 */ /* 0x000fc600078e0218 */
        /* <DEDUP_REMOVED lines=15> */
.L_x_23:
[----:B------:R-:W-:Y:S05]  /*1560*/  BSYNC.RECONVERGENT B1 ;  /* 0x0000000000017941 */ /* 0x000fea0003800200 */
.L_x_22:
[----:B------:R-:W-:Y:S05]  /*1570*/  @!P1 BRA `(.L_x_21) ;  /* 0x0000000000809947 */ /* 0x000fea0003800000 */
[----:B------:R-:W-:Y:S01]  /*1580*/  ISETP.GE.U32.AND P0, PT, R6, 0x4, PT ;  /* 0x000000040600780c */ /* 0x000fe20003f06070 */
[----:B------:R-:W-:Y:S01]  /*1590*/  BSSY.RECONVERGENT B1, `(.L_x_25) ;  /* 0x000000f000017945 */ /* 0x000fe20003800200 */
[----:B------:R-:W-:-:S04]  /*15a0*/  LOP3.LUT R2, R7, 0x3, RZ, 0xc0, !PT ;  /* 0x0000000307027812 */ /* 0x000fc800078ec0ff */
[----:B------:R-:W-:-:S07]  /*15b0*/  ISETP.NE.AND P1, PT, R2, RZ, PT ;  /* 0x000000ff0200720c */ /* 0x000fce0003f25270 */
[----:B------:R-:W-:Y:S06]  /*15c0*/  @!P0 BRA `(.L_x_26) ;  /* 0x00000000002c8947 */ /* 0x000fec0003800000 */
[C---:B0-----:R-:W-:Y:S01]  /*15d0*/  IMAD R13, R3.reuse, R0, RZ ;  /* 0x00000000030d7224 */ /* 0x041fe200078e02ff */
[----:B------:R-:W-:Y:S01]  /*15e0*/  IADD3 R3, PT, PT, R3, 0x4, RZ ;  /* 0x0000000403037810 */ /* 0x000fe20007ffe0ff */
[----:B------:R-:W-:Y:S02]  /*15f0*/  IMAD.MOV.U32 R21, RZ, RZ, 0x7fffffff ;  /* 0x7fffffffff157424 */ /* 0x000fe400078e00ff */
[----:B------:R-:W-:-:S05]  /*1600*/  IMAD.WIDE R12, R13, 0x4, R10 ;  /* 0x000000040d0c7825 */ /* 0x000fca00078e020a */
[----:B------:R1:W-:Y:S01]  /*1610*/  STG.E desc[UR6][R12.64], R21 ;  /* 0x000000150c007986 */ /* 0x0003e2000c101906 */
[----:B------:R-:W-:-:S05]  /*1620*/  IMAD.WIDE R14, R0, 0x4, R12 ;  /* 0x00000004000e7825 */ /* 0x000fca00078e020c */
[----:B------:R1:W-:Y:S01]  /*1630*/  STG.E desc[UR6][R14.64], R21 ;  /* 0x000000150e007986 */ /* 0x0003e2000c101906 */
[----:B------:R-:W-:-:S05]  /*1640*/  IMAD.WIDE R16, R0, 0x4, R14 ;  /* 0x0000000400107825 */ /* 0x000fca00078e020e */
[----:B------:R1:W-:Y:S01]  /*1650*/  STG.E desc[UR6][R16.64], R21 ;  /* 0x0000001510007986 */ /* 0x0003e2000c101906 */
[----:B------:R-:W-:-:S05]  /*1660*/  IMAD.WIDE R18, R0, 0x4, R16 ;  /* 0x0000000400127825 */ /* 0x000fca00078e0210 */
[----:B------:R1:W-:Y:S02]  /*1670*/  STG.E desc[UR6][R18.64], R21 ;  /* 0x0000001512007986 */ /* 0x0003e4000c101906 */
.L_x_26:
[----:B------:R-:W-:Y:S05]  /*1680*/  BSYNC.RECONVERGENT B1 ;  /* 0x0000000000017941 */ /* 0x000fea0003800200 */
.L_x_25:
[----:B------:R-:W-:Y:S05]  /*1690*/  @!P1 BRA `(.L_x_21) ;  /* 0x0000000000389947 */ /* 0x000fea0003800000 */
[----:B------:R-:W-:Y:S02]  /*16a0*/  ISETP.NE.AND P0, PT, R2, 0x1, PT ;  /* 0x000000010200780c */ /* 0x000fe40003f05270 */
[----:B------:R-:W-:-:S04]  /*16b0*/  LOP3.LUT R2, R7, 0x1, RZ, 0xc0, !PT ;  /* 0x0000000107027812 */ /* 0x000fc800078ec0ff */
[----:B------:R-:W-:-:S07]  /*16c0*/  ISETP.NE.U32.AND P1, PT, R2, 0x1, PT ;  /* 0x000000010200780c */ /* 0x000fce0003f25070 */
[C---:B01----:R-:W-:Y:S01]  /*16d0*/  @P0 IMAD R13, R3.reuse, R0, RZ ;  /* 0x00000000030d0224 */ /* 0x043fe200078e02ff */
[----:B------:R-:W-:Y:S01]  /*16e0*/  @P0 MOV R17, 0x7fffffff ;  /* 0x7fffffff00110802 */ /* 0x000fe20000000f00 */
[----:B------:R-:W-:Y:S02]  /*16f0*/  @P0 VIADD R3, R3, 0x2 ;  /* 0x0000000203030836 */ /* 0x000fe40000000000 */
[----:B------:R-:W-:-:S04]  /*1700*/  @P0 IMAD.WIDE R12, R13, 0x4, R10 ;  /* 0x000000040d0c0825 */ /* 0x000fc800078e020a */
[----:B------:R-:W-:Y:S01]  /*1710*/  @!P1 IMAD R3, R3, R0, RZ ;  /* 0x0000000003039224 */ /* 0x000fe200078e02ff */
[----:B------:R2:W-:Y:S01]  /*1720*/  @P0 STG.E desc[UR6][R12.64], R17 ;  /* 0x000000110c000986 */ /* 0x0005e2000c101906 */
[----:B------:R-:W-:-:S04]  /*1730*/  @P0 IMAD.WIDE R14, R0, 0x4, R12 ;  /* 0x00000004000e0825 */ /* 0x000fc800078e020c */
[----:B------:R-:W-:Y:S01]  /*1740*/  @!P1 IMAD.MOV.U32 R19, RZ, RZ, 0x7fffffff ;  /* 0x7fffffffff139424 */ /* 0x000fe200078e00ff */
[----:B------:R2:W-:Y:S01]  /*1750*/  @P0 STG.E desc[UR6][R14.64], R17 ;  /* 0x000000110e000986 */ /* 0x0005e2000c101906 */
[----:B------:R-:W-:-:S05]  /*1760*/  @!P1 IMAD.WIDE R2, R3, 0x4, R10 ;  /* 0x0000000403029825 */ /* 0x000fca00078e020a */
[----:B------:R2:W-:Y:S02]  /*1770*/  @!P1 STG.E desc[UR6][R2.64], R19 ;  /* 0x0000001302009986 */ /* 0x0005e4000c101906 */
.L_x_21:
[----:B------:R-:W-:Y:S05]  /*1780*/  BSYNC.RECONVERGENT B0 ;  /* 0x0000000000007941 */ /* 0x000fea0003800200 */
.L_x_20:
[----:B--2---:R-:W-:Y:S01]  /*1790*/  I2FP.F32.U32 R3, UR10 ;  /* 0x0000000a00037c45 */ /* 0x004fe20008201000 */
[----:B------:R-:W-:Y:S02]  /*17a0*/  UMOV UR4, 0x408e2c19 ;  /* 0x408e2c1900047882 */ /* 0x000fe40000000000 */
[----:B0-----:R-:W-:Y:S01]  /*17b0*/  MOV R4, UR4 ;  /* 0x0000000400047c02 */ /* 0x001fe20008000f00 */
[----:B------:R-:W1:Y:S08]  /*17c0*/  MUFU.RCP R0, R3 ;  /* 0x0000000300007308 */ /* 0x000e700000001000 */
[----:B------:R-:W0:Y:S01]  /*17d0*/  FCHK P0, R4, R3 ;  /* 0x0000000304007302 */ /* 0x000e220000000000 */
[----:B-1----:R-:W-:-:S04]  /*17e0*/  FFMA R13, -R3, R0, 1 ;  /* 0x3f800000030d7423 */ /* 0x002fc80000000100 */
[----:B------:R-:W-:-:S04]  /*17f0*/  FFMA R0, R0, R13, R0 ;  /* 0x0000000d00007223 */ /* 0x000fc80000000000 */
[----:B------:R-:W-:-:S04]  /*1800*/  FFMA R2, R0, 4.4428830146789550781, RZ ;  /* 0x408e2c1900027823 */ /* 0x000fc800000000ff */
[----:B------:R-:W-:-:S04]  /*1810*/  FFMA R13, -R3, R2, 4.4428830146789550781 ;  /* 0x408e2c19030d7423 */ /* 0x000fc80000000102 */
[----:B------:R-:W-:Y:S01]  /*1820*/  FFMA R2, R0, R13, R2 ;  /* 0x0000000d00027223 */ /* 0x000fe20000000002 */
[----:B0-----:R-:W-:Y:S06]  /*1830*/  @!P0 BRA `(.L_x_27) ;  /* 0x00000000000c8947 */ /* 0x001fec0003800000 */
[----:B------:R-:W-:-:S07]  /*1840*/  MOV R2, 0x1860 ;  /* 0x0000186000027802 */ /* 0x000fce0000000f00 */
[----:B------:R-:W-:Y:S05]  /*1850*/  CALL.REL.NOINC `($__internal_0_$__cuda_sm3x_div_rn_noftz_f32_slowpath) ;  /* 0x0000000800107944 */ /* 0x000fea0003c00000 */
[----:B------:R-:W-:-:S07]  /*1860*/  IMAD.MOV.U32 R2, RZ, RZ, R0 ;  /* 0x000000ffff027224 */ /* 0x000fce00078e0000 */
.L_x_27:
[----:B------:R-:W-:Y:S02]  /*1870*/  HFMA2 R3, -RZ, RZ, 0.96630859375, -0.0022525787353515625 ;  /* 0x3bbb989dff037431 */ /* 0x000fe400000001ff */
[----:B------:R-:W-:Y:S02]  /*1880*/  IMAD.MOV.U32 R13, RZ, RZ, 0x437c0000 ;  /* 0x437c0000ff0d7424 */ /* 0x000fe400078e00ff */
[C---:B------:R-:W-:Y:S01]  /*1890*/  FMUL R6, R2.reuse, 0.63661974668502807617 ;  /* 0x3f22f98302067820 */ /* 0x040fe20000400000 */
[C---:B------:R-:W-:Y:S01]  /*18a0*/  FSETP.GE.AND P0, PT, |R2|.reuse, 105615, PT ;  /* 0x47ce47800200780b */ /* 0x040fe20003f06200 */
[----:B------:R-:W-:Y:S01]  /*18b0*/  BSSY.RECONVERGENT B0, `(.L_x_28) ;  /* 0x0000042000007945 */ /* 0x000fe20003800200 */
[----:B------:R-:W-:-:S04]  /*18c0*/  FFMA.SAT R0, R2, -R3, 0.5 ;  /* 0x3f00000002007423 */ /* 0x000fc80000002803 */
[----:B------:R-:W-:Y:S02]  /*18d0*/  FFMA.RM R3, R0, R13, 12582913 ;  /* 0x4b40000100037423 */ /* 0x000fe4000000400d */
[----:B------:R-:W0:Y:S02]  /*18e0*/  F2I.NTZ R0, R6 ;  /* 0x0000000600007305 */ /* 0x000e240000203100 */
[C---:B------:R-:W-:Y:S01]  /*18f0*/  FADD R13, R3.reuse, -12583039 ;  /* 0xcb40007f030d7421 */ /* 0x040fe20000000000 */
[----:B------:R-:W-:-:S03]  /*1900*/  SHF.L.U32 R14, R3, 0x17, RZ ;  /* 0x00000017030e7819 */ /* 0x000fc600000006ff */
[----:B------:R-:W-:-:S04]  /*1910*/  FFMA R13, R2, -1.4426950216293334961, -R13 ;  /* 0xbfb8aa3b020d7823 */ /* 0x000fc8000000080d */
[----:B------:R-:W-:Y:S01]  /*1920*/  FFMA R13, R2, -1.925963033500011079e-08, R13 ;  /* 0xb2a57060020d7823 */ /* 0x000fe2000000000d */
[----:B0-----:R-:W-:-:S05]  /*1930*/  I2FP.F32.S32 R15, R0 ;  /* 0x00000000000f7245 */ /* 0x001fca0000201400 */
[----:B------:R-:W0:Y:S01]  /*1940*/  MUFU.EX2 R13, R13 ;  /* 0x0000000d000d7308 */ /* 0x000e220000000800 */
[----:B------:R-:W-:-:S04]  /*1950*/  FFMA R4, R15, -1.5707962512969970703, R2 ;  /* 0xbfc90fda0f047823 */ /* 0x000fc80000000002 */
[----:B------:R-:W-:-:S04]  /*1960*/  FFMA R4, R15, -7.5497894158615963534e-08, R4 ;  /* 0xb3a221680f047823 */ /* 0x000fc80000000004 */
[----:B------:R-:W-:Y:S01]  /*1970*/  FFMA R4, R15, -5.3903029534742383927e-15, R4 ;  /* 0xa7c234c50f047823 */ /* 0x000fe20000000004 */
[----:B0-----:R-:W-:Y:S01]  /*1980*/  FMUL R14, R14, R13 ;  /* 0x0000000d0e0e7220 */ /* 0x001fe20000400000 */
[----:B------:R-:W-:Y:S06]  /*1990*/  @!P0 BRA `(.L_x_29) ;  /* 0x0000000000cc8947 */ /* 0x000fec0003800000 */
[----:B------:R-:W-:-:S13]  /*19a0*/  FSETP.NEU.AND P0, PT, |R2|, +INF , PT ;  /* 0x7f8000000200780b */ /* 0x000fda0003f0d200 */
[----:B------:R-:W-:Y:S01]  /*19b0*/  @!P0 FMUL R4, RZ, R2 ;  /* 0x00000002ff048220 */ /* 0x000fe20000400000 */
[----:B------:R-:W-:Y:S01]  /*19c0*/  @!P0 IMAD.MOV.U32 R0, RZ, RZ, RZ ;  /* 0x000000ffff008224 */ /* 0x000fe200078e00ff */
[----:B------:R-:W-:Y:S06]  /*19d0*/  @!P0 BRA `(.L_x_29) ;  /* 0x0000000000bc8947 */ /* 0x000fec0003800000 */
[----:B------:R-:W-:Y:S01]  /*19e0*/  SHF.L.U32 R3, R2, 0x8, RZ ;  /* 0x0000000802037819 */ /* 0x000fe200000006ff */
[----:B------:R-:W-:Y:S01]  /*19f0*/  IMAD.MOV.U32 R0, RZ, RZ, R1 ;  /* 0x000000ffff007224 */ /* 0x000fe200078e0001 */
[----:B------:R-:W-:Y:S01]  /*1a00*/  MOV R6, RZ ;  /* 0x000000ff00067202 */ /* 0x000fe20000000f00 */
[----:B------:R-:W0:Y:S01]  /*1a10*/  LDCU.64 UR8, c[0x4][URZ] ;  /* 0x01000000ff0877ac */ /* 0x000e220008000a00 */
[----:B------:R-:W-:Y:S01]  /*1a20*/  LOP3.LUT R15, R3, 0x80000000, RZ, 0xfc, !PT ;  /* 0x80000000030f7812 */ /* 0x000fe200078efcff */
[----:B------:R-:W-:Y:S01]  /*1a30*/  UMOV UR5, URZ ;  /* 0x000000ff00057c82 */ /* 0x000fe20008000000 */
[----:B------:R-:W-:-:S05]  /*1a40*/  UMOV UR4, URZ ;  /* 0x000000ff00047c82 */ /* 0x000fca0008000000 */
.L_x_30:
[----:B0-----:R-:W-:Y:S02]  /*1a50*/  MOV R16, UR8 ;  /* 0x0000000800107c02 */ /* 0x001fe40008000f00 */
[----:B------:R-:W-:-:S05]  /*1a60*/  MOV R17, UR9 ;  /* 0x0000000900117c02 */ /* 0x000fca0008000f00 */
[----:B------:R-:W2:Y:S01]  /*1a70*/  LDG.E.CONSTANT R12, desc[UR6][R16.64] ;  /* 0x00000006100c7981 */ /* 0x000ea2000c1e9900 */
[----:B------:R-:W-:Y:S02]  /*1a80*/  UIADD3 UR8, UP0, UPT, UR8, 0x4, URZ ;  /* 0x0000000408087890 */ /* 0x000fe4000ff1e0ff */
[----:B------:R-:W-:Y:S02]  /*1a90*/  UIADD3 UR4, UPT, UPT, UR4, 0x1, URZ ;  /* 0x0000000104047890 */ /* 0x000fe4000fffe0ff */
[----:B------:R-:W-:Y:S02]  /*1aa0*/  UIADD3.X UR9, UPT, UPT, URZ, UR9, URZ, UP0, !UPT ;  /* 0x00000009ff097290 */ /* 0x000fe400087fe4ff */
[----:B------:R-:W-:Y:S01]  /*1ab0*/  UISETP.NE.AND UP0, UPT, UR4, 0x6, UPT ;  /* 0x000000060400788c */ /* 0x000fe2000bf05270 */
[----:B--2---:R-:W-:-:S03]  /*1ac0*/  IMAD.WIDE.U32 R12, R12, R15, RZ ;  /* 0x0000000f0c0c7225 */ /* 0x004fc600078e00ff */
[----:B------:R-:W-:-:S04]  /*1ad0*/  IADD3 R3, P0, PT, R12, R6, RZ ;  /* 0x000000060c037210 */ /* 0x000fc80007f1e0ff */
[----:B------:R-:W-:Y:S01]  /*1ae0*/  IADD3.X R6, PT, PT, R13, UR5, RZ, P0, !PT ;  /* 0x000000050d067c10 */ /* 0x000fe200087fe4ff */
[----:B------:R0:W-:Y:S02]  /*1af0*/  STL [R0], R3 ;  /* 0x0000000300007387 */ /* 0x0001e40000100800 */
[----:B0-----:R-:W-:Y:S01]  /*1b00*/  VIADD R0, R0, 0x4 ;  /* 0x0000000400007836 */ /* 0x001fe20000000000 */
[----:B------:R-:W-:Y:S06]  /*1b10*/  BRA.U UP0, `(.L_x_30) ;  /* 0xfffffffd00cc7547 */ /* 0x000fec000b83ffff */
[----:B------:R-:W-:Y:S01]  /*1b20*/  SHF.R.U32.HI R4, RZ, 0x17, R2 ;  /* 0x00000017ff047819 */ /* 0x000fe20000011602 */
[----:B------:R0:W-:Y:S03]  /*1b30*/  STL [R1+0x18], R6 ;  /* 0x0000180601007387 */ /* 0x0001e60000100800 */
[C---:B------:R-:W-:Y:S02]  /*1b40*/  LOP3.LUT R0, R4.reuse, 0xe0, RZ, 0xc0, !PT ;  /* 0x000000e004007812 */ /* 0x040fe400078ec0ff */
[----:B------:R-:W-:Y:S02]  /*1b50*/  LOP3.LUT P0, RZ, R4, 0x1f, RZ, 0xc0, !PT ;  /* 0x0000001f04ff7812 */ /* 0x000fe4000780c0ff */
[----:B------:R-:W-:-:S04]  /*1b60*/  IADD3 R0, PT, PT, R0, -0x80, RZ ;  /* 0xffffff8000007810 */ /* 0x000fc80007ffe0ff */
[----:B------:R-:W-:-:S05]  /*1b70*/  SHF.R.U32.HI R0, RZ, 0x5, R0 ;  /* 0x00000005ff007819 */ /* 0x000fca0000011600 */
[----:B------:R-:W-:-:S05]  /*1b80*/  IMAD R15, R0, -0x4, R1 ;  /* 0xfffffffc000f7824 */ /* 0x000fca00078e0201 */
[----:B------:R-:W2:Y:S04]  /*1b90*/  LDL R0, [R15+0x18] ;  /* 0x000018000f007983 */ /* 0x000ea80000100800 */
[----:B------:R-:W2:Y:S04]  /*1ba0*/  LDL R3, [R15+0x14] ;  /* 0x000014000f037983 */ /* 0x000ea80000100800 */
[----:B------:R-:W3:Y:S01]  /*1bb0*/  @P0 LDL R2, [R15+0x10] ;  /* 0x000010000f020983 */ /* 0x000ee20000100800 */
[----:B------:R-:W-:Y:S01]  /*1bc0*/  LOP3.LUT R4, R4, 0x1f, RZ, 0xc0, !PT ;  /* 0x0000001f04047812 */ /* 0x000fe200078ec0ff */
[----:B------:R-:W-:Y:S01]  /*1bd0*/  UMOV UR4, 0x54442d19 ;  /* 0x54442d1900047882 */ /* 0x000fe20000000000 */
[----:B------:R-:W-:-:S02]  /*1be0*/  UMOV UR5, 0x3bf921fb ;  /* 0x3bf921fb00057882 */ /* 0x000fc40000000000 */
[-C--:B--2---:R-:W-:Y:S02]  /*1bf0*/  @P0 SHF.L.W.U32.HI R0, R3, R4.reuse, R0 ;  /* 0x0000000403000219 */ /* 0x084fe40000010e00 */
[----:B---3--:R-:W-:-:S04]  /*1c00*/  @P0 SHF.L.W.U32.HI R3, R2, R4, R3 ;  /* 0x0000000402030219 */ /* 0x008fc80000010e03 */
[C---:B------:R-:W-:Y:S02]  /*1c10*/  SHF.L.W.U32.HI R2, R3.reuse, 0x2, R0 ;  /* 0x0000000203027819 */ /* 0x040fe40000010e00 */
[----:B------:R-:W-:Y:S02]  /*1c20*/  SHF.L.U32 R3, R3, 0x2, RZ ;  /* 0x0000000203037819 */ /* 0x000fe400000006ff */
[----:B------:R-:W-:Y:S02]  /*1c30*/  SHF.R.S32.HI R4, RZ, 0x1f, R2 ;  /* 0x0000001fff047819 */ /* 0x000fe40000011402 */
[----:B------:R-:W-:Y:S02]  /*1c40*/  ISETP.GE.AND P0, PT, R2, RZ, PT ;  /* 0x000000ff0200720c */ /* 0x000fe40003f06270 */
[C---:B------:R-:W-:Y:S02]  /*1c50*/  LOP3.LUT R12, R4.reuse, R3, RZ, 0x3c, !PT ;  /* 0x00000003040c7212 */ /* 0x040fe400078e3cff */
[----:B------:R-:W-:-:S02]  /*1c60*/  LOP3.LUT R13, R4, R2, RZ, 0x3c, !PT ;  /* 0x00000002040d7212 */ /* 0x000fc400078e3cff */
[----:B------:R-:W-:-:S04]  /*1c70*/  SHF.R.U32.HI R3, RZ, 0x1e, R0 ;  /* 0x0000001eff037819 */ /* 0x000fc80000011600 */
[----:B------:R-:W1:Y:S01]  /*1c80*/  I2F.F64.S64 R12, R12 ;  /* 0x0000000c000c7312 */ /* 0x000e620000301c00 */
[----:B------:R-:W-:Y:S01]  /*1c90*/  LEA.HI R0, R2, R3, RZ, 0x1 ;  /* 0x0000000302007211 */ /* 0x000fe200078f08ff */
[----:B-1----:R-:W-:-:S10]  /*1ca0*/  DMUL R16, R12, UR4 ;  /* 0x000000040c107c28 */ /* 0x002fd40008000000 */
[----:B------:R-:W1:Y:S02]  /*1cb0*/  F2F.F32.F64 R16, R16 ;  /* 0x0000001000107310 */ /* 0x000e640000301000 */
[----:B01----:R-:W-:-:S07]  /*1cc0*/  FSEL R4, -R16, R16, !P0 ;  /* 0x0000001010047208 */ /* 0x003fce0004000100 */
.L_x_29:
[----:B------:R-:W-:Y:S05]  /*1cd0*/  BSYNC.RECONVERGENT B0 ;  /* 0x0000000000007941 */ /* 0x000fea0003800200 */
.L_x_28:
[----:B------:R-:W0:Y:S02]  /*1ce0*/  LDC.64 R2, c[0x0][0x390] ;  /* 0x0000e400ff027b82 */ /* 0x000e240000000a00 */
[----:B0-----:R-:W-:-:S04]  /*1cf0*/  IMAD R7, R7, R2, RZ ;  /* 0x0000000207077224 */ /* 0x001fc800078e02ff */
[----:B------:R-:W-:-:S05]  /*1d00*/  IMAD.WIDE R16, R7, 0x4, R8 ;  /* 0x0000000407107825 */ /* 0x000fca00078e0208 */
[----:B------:R-:W2:Y:S01]  /*1d10*/  LDG.E.CONSTANT R13, desc[UR6][R16.64] ;  /* 0x00000006100d7981 */ /* 0x000ea2000c1e9900 */
[----:B------:R-:W-:Y:S01]  /*1d20*/  ISETP.GE.AND P0, PT, R5, R3, PT ;  /* 0x000000030500720c */ /* 0x000fe20003f06270 */
[----:B------:R-:W-:-:S05]  /*1d30*/  IMAD.WIDE R6, R7, 0x4, R10 ;  /* 0x0000000407067825 */ /* 0x000fca00078e020a */
[----:B--2---:R0:W-:Y:S07]  /*1d40*/  STG.E desc[UR6][R6.64], R13 ;  /* 0x0000000d06007986 */ /* 0x0041ee000c101906 */
[----:B------:R-:W-:Y:S05]  /*1d50*/  @P0 EXIT ;  /* 0x000000000000094d */ /* 0x000fea0003800000 */
[----:B------:R-:W-:-:S05]  /*1d60*/  IMAD.WIDE R16, R2, 0x4, R16 ;  /* 0x0000000402107825 */ /* 0x000fca00078e0210 */
[----:B------:R1:W2:Y:S01]  /*1d70*/  LDG.E.CONSTANT R12, desc[UR6][R16.64] ;  /* 0x00000006100c7981 */ /* 0x0002a2000c1e9900 */
[----:B------:R-:W-:Y:S02]  /*1d80*/  IMAD.MOV.U32 R20, RZ, RZ, 0x37cbac00 ;  /* 0x37cbac00ff147424 */ /* 0x000fe400078e00ff */
[----:B------:R-:W-:Y:S01]  /*1d90*/  FMUL R15, R4, R4 ;  /* 0x00000004040f7220 */ /* 0x000fe20000400000 */
[----:B------:R-:W-:Y:S01]  /*1da0*/  LOP3.LUT R18, R0, 0x1, RZ, 0xc0, !PT ;  /* 0x0000000100127812 */ /* 0x000fe200078ec0ff */
[----:B0-----:R-:W-:Y:S01]  /*1db0*/  IMAD.WIDE R6, R2, 0x4, R6 ;  /* 0x0000000402067825 */ /* 0x001fe200078e0206 */
[----:B------:R-:W-:-:S03]  /*1dc0*/  IADD3 R0, PT, PT, R0, 0x1, RZ ;  /* 0x0000000100007810 */ /* 0x000fc60007ffe0ff */
[----:B------:R-:W-:Y:S01]  /*1dd0*/  FFMA R19, R15, R20, -0.0013887860113754868507 ;  /* 0xbab607ed0f137423 */ /* 0x000fe20000000014 */
[----:B------:R-:W-:Y:S02]  /*1de0*/  ISETP.NE.U32.AND P0, PT, R18, 0x1, PT ;  /* 0x000000011200780c */ /* 0x000fe40003f05070 */
[----:B------:R-:W-:Y:S02]  /*1df0*/  MOV R20, 0x3c0885e4 ;  /* 0x3c0885e400147802 */ /* 0x000fe40000000f00 */
[----:B------:R-:W-:Y:S01]  /*1e00*/  FSEL R18, R19, -0.00019574658654164522886, P0 ;  /* 0xb94d415313127808 */ /* 0x000fe20000000000 */
[----:B------:R-:W-:Y:S01]  /*1e10*/  IMAD.MOV.U32 R19, RZ, RZ, 0x3e2aaaa8 ;  /* 0x3e2aaaa8ff137424 */ /* 0x000fe200078e00ff */
[----:B------:R-:W-:Y:S02]  /*1e20*/  FSEL R20, R20, 0.041666727513074874878, !P0 ;  /* 0x3d2aaabb14147808 */ /* 0x000fe40004000000 */
[----:B-1----:R-:W-:Y:S02]  /*1e30*/  IADD3 R16, PT, PT, R5, 0x1, RZ ;  /* 0x0000000105107810 */ /* 0x002fe40007ffe0ff */
[----:B------:R-:W-:Y:S01]  /*1e40*/  LOP3.LUT P1, RZ, R0, 0x2, RZ, 0xc0, !PT ;  /* 0x0000000200ff7812 */ /* 0x000fe2000782c0ff */
[----:B------:R-:W-:Y:S01]  /*1e50*/  FFMA R18, R15, R18, R20 ;  /* 0x000000120f127223 */ /* 0x000fe20000000014 */
[----:B------:R-:W-:-:S02]  /*1e60*/  FSEL R17, -R19, -0.4999999701976776123, !P0 ;  /* 0xbeffffff13117808 */ /* 0x000fc40004000100 */
[----:B------:R-:W-:Y:S02]  /*1e70*/  FSEL R0, R4, 1, !P0 ;  /* 0x3f80000004007808 */ /* 0x000fe40004000000 */
[----:B------:R-:W-:Y:S01]  /*1e80*/  ISETP.GE.AND P0, PT, R16, R3, PT ;  /* 0x000000031000720c */ /* 0x000fe20003f06270 */
[C---:B------:R-:W-:Y:S02]  /*1e90*/  FFMA R17, R15.reuse, R18, R17 ;  /* 0x000000120f117223 */ /* 0x040fe40000000011 */
[----:B------:R-:W-:-:S04]  /*1ea0*/  FFMA R15, R15, R0, RZ ;  /* 0x000000000f0f7223 */ /* 0x000fc800000000ff */
[----:B------:R-:W-:Y:S01]  /*1eb0*/  FFMA R0, R15, R17, R0 ;  /* 0x000000110f007223 */ /* 0x000fe20000000000 */
[----:B------:R-:W-:-:S03]  /*1ec0*/  FADD R15, R14, R14 ;  /* 0x0000000e0e0f7221 */ /* 0x000fc60000000000 */
[----:B------:R-:W-:-:S04]  /*1ed0*/  @P1 FADD R0, RZ, -R0 ;  /* 0x80000000ff001221 */ /* 0x000fc80000000000 */
[----:B------:R-:W-:Y:S01]  /*1ee0*/  FMUL R0, R0, R15 ;  /* 0x0000000f00007220 */ /* 0x000fe20000400000 */
[----:B--2---:R0:W-:Y:S01]  /*1ef0*/  STG.E desc[UR6][R6.64], R12 ;  /* 0x0000000c06007986 */ /* 0x0041e2000c101906 */
[----:B------:R-:W-:Y:S05]  /*1f00*/  @P0 EXIT ;  /* 0x000000000000094d */ /* 0x000fea0003800000 */
[CC--:B0-----:R-:W-:Y:S01]  /*1f10*/  FFMA R7, R14.reuse, R14.reuse, 1 ;  /* 0x3f8000000e077423 */ /* 0x0c1fe2000000000e */
[----:B------:R-:W-:Y:S01]  /*1f20*/  FMUL R20, R14, -R14 ;  /* 0x8000000e0e147220 */ /* 0x000fe20000400000 */
[-C--:B------:R-:W-:Y:S02]  /*1f30*/  IMAD R21, R5, R2.reuse, RZ ;  /* 0x0000000205157224 */ /* 0x080fe400078e02ff */
[----:B------:R-:W-:Y:S01]  /*1f40*/  FADD R4, -R0, R7 ;  /* 0x0000000700047221 */ /* 0x000fe20000000100 */
[----:B------:R-:W-:-:S03]  /*1f50*/  IMAD R7, R16, R2, RZ ;  /* 0x0000000210077224 */ /* 0x000fc600078e02ff */
[----:B------:R-:W-:-:S07]  /*1f60*/  FMUL R22, R4, 0.5 ;  /* 0x3f00000004167820 */ /* 0x000fce0000400000 */
.L_x_31:
[----:B------:R-:W-:-:S04]  /*1f70*/  IMAD.WIDE R14, R7, 0x4, R8 ;  /* 0x00000004070e7825 */ /* 0x000fc800078e0208 */
[----:B------:R-:W-:Y:S02]  /*1f80*/  IMAD.WIDE R16, R21, 0x4, R8 ;  /* 0x0000000415107825 */ /* 0x000fe400078e0208 */
[----:B------:R-:W2:Y:S04]  /*1f90*/  LDG.E.CONSTANT R14, desc[UR6][R14.64] ;  /* 0x000000060e0e7981 */ /* 0x000ea8000c1e9900 */
[----:B------:R-:W2:Y:S01]  /*1fa0*/  LDG.E.CONSTANT R17, desc[UR6][R16.64] ;  /* 0x0000000610117981 */ /* 0x000ea2000c1e9900 */
[----:B------:R-:W-:Y:S01]  /*1fb0*/  FMUL R13, R20, R13 ;  /* 0x0000000d140d7220 */ /* 0x000fe20000400000 */
[----:B------:R-:W-:Y:S01]  /*1fc0*/  MOV R6, R12 ;  /* 0x0000000c00067202 */ /* 0x000fe20000000f00 */
[----:B------:R-:W-:Y:S01]  /*1fd0*/  IMAD.WIDE R18, R7, 0x4, R10 ;  /* 0x0000000407127825 */ /* 0x000fe200078e020a */
[----:B------:R-:W-:-:S03]  /*1fe0*/  IADD3 R21, PT, PT, R21, R2, RZ ;  /* 0x0000000215157210 */ /* 0x000fc60007ffe0ff */
[----:B------:R-:W-:Y:S01]  /*1ff0*/  FFMA R13, R0, R12, R13 ;  /* 0x0000000c000d7223 */ /* 0x000fe2000000000d */
[----:B------:R-:W-:Y:S01]  /*2000*/  IADD3 R7, PT, PT, R7, R2, RZ ;  /* 0x0000000207077210 */ /* 0x000fe20007ffe0ff */
[----:B--2---:R-:W-:-:S04]  /*2010*/  FADD R4, R14, R17 ;  /* 0x000000110e047221 */ /* 0x004fc80000000000 */
[----:B------:R-:W-:Y:S01]  /*2020*/  FFMA R12, R22, R4, R13 ;  /* 0x00000004160c7223 */ /* 0x000fe2000000000d */
[C---:B------:R-:W-:Y:S01]  /*2030*/  VIADD R4, R5.reuse, 0x2 ;  /* 0x0000000205047836 */ /* 0x040fe20000000000 */
[----:B------:R-:W-:Y:S01]  /*2040*/  IADD3 R5, PT, PT, R5, 0x1, RZ ;  /* 0x0000000105057810 */ /* 0x000fe20007ffe0ff */
[----:B------:R-:W-:Y:S02]  /*2050*/  IMAD.MOV.U32 R13, RZ, RZ, R6 ;  /* 0x000000ffff0d7224 */ /* 0x000fe400078e0006 */
[----:B------:R0:W-:Y:S01]  /*2060*/  STG.E desc[UR6][R18.64], R12 ;  /* 0x0000000c12007986 */ /* 0x0001e2000c101906 */
[----:B------:R-:W-:-:S13]  /*2070*/  ISETP.GE.AND P0, PT, R4, R3, PT ;  /* 0x000000030400720c */ /* 0x000fda0003f06270 */
[----:B0-----:R-:W-:Y:S05]  /*2080*/  @!P0 BRA `(.L_x_31) ;  /* 0xfffffffc00b88947 */ /* 0x001fea000383ffff */
[----:B------:R-:W-:Y:S05]  /*2090*/  EXIT ;  /* 0x000000000000794d */ /* 0x000fea0003800000 */
        .weak           $__internal_0_$__cuda_sm3x_div_rn_noftz_f32_slowpath
        .type           $__internal_0_$__cuda_sm3x_div_rn_noftz_f32_slowpath,@function
        .size           $__internal_0_$__cuda_sm3x_div_rn_noftz_f32_slowpath,(.L_x_86 - $__internal_0_$__cuda_sm3x_div_rn_noftz_f32_slowpath)
$__internal_0_$__cuda_sm3x_div_rn_noftz_f32_slowpath:
[--C-:B------:R-:W-:Y:S01]  /*20a0*/  SHF.R.U32.HI R0, RZ, 0x17, R3.reuse ;  /* 0x00000017ff007819 */ /* 0x100fe20000011603 */
[----:B------:R-:W-:-:S03]  /*20b0*/  IMAD.MOV.U32 R6, RZ, RZ, R3 ;  /* 0x000000ffff067224 */ /* 0x000fc600078e0003 */
[----:B------:R-:W-:-:S04]  /*20c0*/  LOP3.LUT R4, R0, 0xff, RZ, 0xc0, !PT ;  /* 0x000000ff00047812 */ /* 0x000fc800078ec0ff */
[----:B------:R-:W-:-:S04]  /*20d0*/  IADD3 R12, PT, PT, R4, -0x1, RZ ;  /* 0xffffffff040c7810 */ /* 0x000fc80007ffe0ff */
[----:B------:R-:W-:-:S13]  /*20e0*/  ISETP.GT.U32.AND P0, PT, R12, 0xfd, PT ;  /* 0x000000fd0c00780c */ /* 0x000fda0003f04070 */
[----:B------:R-:W-:Y:S01]  /*20f0*/  @!P0 MOV R13, RZ ;  /* 0x000000ff000d8202 */ /* 0x000fe20000000f00 */
[----:B------:R-:W-:Y:S06]  /*2100*/  @!P0 BRA `(.L_x_32) ;  /* 0x0000000000408947 */ /* 0x000fec0003800000 */
[----:B------:R-:W-:Y:S02]  /*2110*/  FSETP.GTU.FTZ.AND P0, PT, |R3|, +INF , PT ;  /* 0x7f8000000300780b */ /* 0x000fe40003f1c200 */
[----:B------:R-:W-:-:S11]  /*2120*/  MOV R0, R3 ;  /* 0x0000000300007202 */ /* 0x000fd60000000f00 */
[----:B------:R-:W-:Y:S05]  /*2130*/  @P0 BRA `(.L_x_33) ;  /* 0x0000000400280947 */ /* 0x000fea0003800000 */
[----:B------:R-:W-:-:S05]  /*2140*/  IMAD.MOV.U32 R3, RZ, RZ, 0x408e2c19 ;  /* 0x408e2c19ff037424 */ /* 0x000fca00078e00ff */
[----:B------:R-:W-:-:S13]  /*2150*/  LOP3.LUT P0, RZ, R6, 0x7fffffff, R3, 0xc8, !PT ;  /* 0x7fffffff06ff7812 */ /* 0x000fda000780c803 */
[----:B------:R-:W-:Y:S05]  /*2160*/  @!P0 BRA `(.L_x_34) ;  /* 0x0000000400148947 */ /* 0x000fea0003800000 */
[----:B------:R-:W-:Y:S02]  /*2170*/  FSETP.NEU.FTZ.AND P0, PT, |R0|, +INF , PT ;  /* 0x7f8000000000780b */ /* 0x000fe40003f1d200 */
[----:B------:R-:W-:-:S04]  /*2180*/  LOP3.LUT P1, RZ, R3, 0x7fffffff, RZ, 0xc0, !PT ;  /* 0x7fffffff03ff7812 */ /* 0x000fc8000782c0ff */
[----:B------:R-:W-:-:S13]  /*2190*/  PLOP3.LUT P0, PT, P0, P1, PT, 0x2f, 0xf2 ;  /* 0x0000000000f2781c */ /* 0x000fda0000702577 */
[----:B------:R-:W-:Y:S05]  /*21a0*/  @P0 BRA `(.L_x_35) ;  /* 0x0000000000fc0947 */ /* 0x000fea0003800000 */
[----:B------:R-:W-:-:S13]  /*21b0*/  LOP3.LUT P0, RZ, R6, 0x7fffffff, RZ, 0xc0, !PT ;  /* 0x7fffffff06ff7812 */ /* 0x000fda000780c0ff */
[----:B------:R-:W-:Y:S05]  /*21c0*/  @!P0 BRA `(.L_x_36) ;  /* 0x0000000000e88947 */ /* 0x000fea0003800000 */
[----:B------:R-:W-:Y:S01]  /*21d0*/  ISETP.GE.AND P0, PT, R12, RZ, PT ;  /* 0x000000ff0c00720c */ /* 0x000fe20003f06270 */
[----:B------:R-:W-:-:S12]  /*21e0*/  HFMA2 R13, -RZ, RZ, 0, 0 ;  /* 0x00000000ff0d7431 */ /* 0x000fd800000001ff */
[----:B------:R-:W-:Y:S01]  /*21f0*/  @!P0 FFMA R6, R0, 1.84467440737095516160e+19, RZ ;  /* 0x5f80000000068823 */ /* 0x000fe200000000ff */
[----:B------:R-:W-:-:S07]  /*2200*/  @!P0 IADD3 R13, PT, PT, R13, 0x40, RZ ;  /* 0x000000400d0d8810 */ /* 0x000fce0007ffe0ff */
.L_x_32:
[----:B------:R-:W-:Y:S01]  /*2210*/  LEA R3, R4, 0xc0800000, 0x17 ;  /* 0xc080000004037811 */ /* 0x000fe200078eb8ff */
[----:B------:R-:W-:Y:S01]  /*2220*/  UMOV UR4, 0x408e2c19 ;  /* 0x408e2c1900047882 */ /* 0x000fe20000000000 */
[----:B------:R-:W-:Y:S01]  /*2230*/  IADD3 R4, PT, PT, R13, 0x81, -R4 ;  /* 0x000000810d047810 */ /* 0x000fe20007ffe804 */
[----:B------:R-:W-:Y:S02]  /*2240*/  UIADD3 UR4, UPT, UPT, UR4, -0x1000000, URZ ;  /* 0xff00000004047890 */ /* 0x000fe4000fffe0ff */
[----:B------:R-:W-:-:S04]  /*2250*/  IMAD.IADD R6, R6, 0x1, -R3 ;  /* 0x0000000106067824 */ /* 0x000fc800078e0a03 */
[----:B------:R-:W0:Y:S01]  /*2260*/  MUFU.RCP R0, R6 ;  /* 0x0000000600007308 */ /* 0x000e220000001000 */
[----:B------:R-:W-:-:S04]  /*2270*/  FADD.FTZ R3, -R6, -RZ ;  /* 0x800000ff06037221 */ /* 0x000fc80000010100 */
[----:B0-----:R-:W-:-:S04]  /*2280*/  FFMA R15, R0, R3, 1 ;  /* 0x3f800000000f7423 */ /* 0x001fc80000000003 */
[----:B------:R-:W-:-:S04]  /*2290*/  FFMA R0, R0, R15, R0 ;  /* 0x0000000f00007223 */ /* 0x000fc80000000000 */
[----:B------:R-:W-:-:S04]  /*22a0*/  FFMA R12, R0, UR4, RZ ;  /* 0x00000004000c7c23 */ /* 0x000fc800080000ff */
[----:B------:R-:W-:-:S04]  /*22b0*/  FFMA R15, R3, R12, UR4 ;  /* 0x00000004030f7e23 */ /* 0x000fc8000800000c */
[----:B------:R-:W-:-:S04]  /*22c0*/  FFMA R15, R0, R15, R12 ;  /* 0x0000000f000f7223 */ /* 0x000fc8000000000c */
[----:B------:R-:W-:-:S04]  /*22d0*/  FFMA R12, R3, R15, UR4 ;  /* 0x00000004030c7e23 */ /* 0x000fc8000800000f */
[----:B------:R-:W-:-:S05]  /*22e0*/  FFMA R3, R0, R12, R15 ;  /* 0x0000000c00037223 */ /* 0x000fca000000000f */
[----:B------:R-:W-:-:S04]  /*22f0*/  SHF.R.U32.HI R6, RZ, 0x17, R3 ;  /* 0x00000017ff067819 */ /* 0x000fc80000011603 */
[----:B------:R-:W-:-:S04]  /*2300*/  LOP3.LUT R6, R6, 0xff, RZ, 0xc0, !PT ;  /* 0x000000ff06067812 */ /* 0x000fc800078ec0ff */
[----:B------:R-:W-:-:S04]  /*2310*/  IADD3 R14, PT, PT, R6, R4, RZ ;  /* 0x00000004060e7210 */ /* 0x000fc80007ffe0ff */
[----:B------:R-:W-:-:S04]  /*2320*/  IADD3 R6, PT, PT, R14, -0x1, RZ ;  /* 0xffffffff0e067810 */ /* 0x000fc80007ffe0ff */
[----:B------:R-:W-:-:S13]  /*2330*/  ISETP.GE.U32.AND P0, PT, R6, 0xfe, PT ;  /* 0x000000fe0600780c */ /* 0x000fda0003f06070 */
[----:B------:R-:W-:Y:S05]  /*2340*/  @!P0 BRA `(.L_x_37) ;  /* 0x0000000000808947 */ /* 0x000fea0003800000 */
[----:B------:R-:W-:-:S13]  /*2350*/  ISETP.GT.AND P0, PT, R14, 0xfe, PT ;  /* 0x000000fe0e00780c */ /* 0x000fda0003f04270 */
[----:B------:R-:W-:Y:S05]  /*2360*/  @P0 BRA `(.L_x_38) ;  /* 0x00000000006c0947 */ /* 0x000fea0003800000 */
[----:B------:R-:W-:-:S13]  /*2370*/  ISETP.GE.AND P0, PT, R14, 0x1, PT ;  /* 0x000000010e00780c */ /* 0x000fda0003f06270 */
[----:B------:R-:W-:Y:S05]  /*2380*/  @P0 BRA `(.L_x_39) ;  /* 0x0000000000980947 */ /* 0x000fea0003800000 */
[----:B------:R-:W-:Y:S02]  /*2390*/  ISETP.GE.AND P0, PT, R14, -0x18, PT ;  /* 0xffffffe80e00780c */ /* 0x000fe40003f06270 */
[----:B------:R-:W-:-:S11]  /*23a0*/  LOP3.LUT R3, R3, 0x80000000, RZ, 0xc0, !PT ;  /* 0x8000000003037812 */ /* 0x000fd600078ec0ff */
[----:B------:R-:W-:Y:S05]  /*23b0*/  @!P0 BRA `(.L_x_39) ;  /* 0x00000000008c8947 */ /* 0x000fea0003800000 */
[CCC-:B------:R-:W-:Y:S01]  /*23c0*/  FFMA.RZ R4, R0.reuse, R12.reuse, R15.reuse ;  /* 0x0000000c00047223 */ /* 0x1c0fe2000000c00f */
[-CC-:B------:R-:W-:Y:S01]  /*23d0*/  FFMA.RM R13, R0, R12.reuse, R15.reuse ;  /* 0x0000000c000d7223 */ /* 0x180fe2000000400f */
[C---:B------:R-:W-:Y:S02]  /*23e0*/  ISETP.NE.AND P2, PT, R14.reuse, RZ, PT ;  /* 0x000000ff0e00720c */ /* 0x040fe40003f45270 */
[----:B------:R-:W-:Y:S02]  /*23f0*/  ISETP.NE.AND P1, PT, R14, RZ, PT ;  /* 0x000000ff0e00720c */ /* 0x000fe40003f25270 */
[----:B------:R-:W-:Y:S01]  /*2400*/  LOP3.LUT R6, R4, 0x7fffff, RZ, 0xc0, !PT ;  /* 0x007fffff04067812 */ /* 0x000fe200078ec0ff */
[----:B------:R-:W-:Y:S01]  /*2410*/  FFMA.RP R4, R0, R12, R15 ;  /* 0x0000000c00047223 */ /* 0x000fe2000000800f */
[C---:B------:R-:W-:Y:S01]  /*2420*/  VIADD R15, R14.reuse, 0x20 ;  /* 0x000000200e0f7836 */ /* 0x040fe20000000000 */
[----:B------:R-:W-:Y:S02]  /*2430*/  IADD3 R0, PT, PT, -R14, RZ, RZ ;  /* 0x000000ff0e007210 */ /* 0x000fe40007ffe1ff */
[----:B------:R-:W-:-:S02]  /*2440*/  LOP3.LUT R6, R6, 0x800000, RZ, 0xfc, !PT ;  /* 0x0080000006067812 */ /* 0x000fc400078efcff */
[----:B------:R-:W-:Y:S02]  /*2450*/  FSETP.NEU.FTZ.AND P0, PT, R4, R13, PT ;  /* 0x0000000d0400720b */ /* 0x000fe40003f1d000 */
[----:B------:R-:W-:Y:S02]  /*2460*/  SHF.L.U32 R15, R6, R15, RZ ;  /* 0x0000000f060f7219 */ /* 0x000fe400000006ff */
[----:B------:R-:W-:Y:S02]  /*2470*/  SEL R13, R0, RZ, P2 ;  /* 0x000000ff000d7207 */ /* 0x000fe40001000000 */
[----:B------:R-:W-:Y:S02]  /*2480*/  ISETP.NE.AND P1, PT, R15, RZ, P1 ;  /* 0x000000ff0f00720c */ /* 0x000fe40000f25270 */
[----:B------:R-:W-:Y:S02]  /*2490*/  SHF.R.U32.HI R13, RZ, R13, R6 ;  /* 0x0000000dff0d7219 */ /* 0x000fe40000011606 */
[----:B------:R-:W-:-:S02]  /*24a0*/  PLOP3.LUT P0, PT, P0, P1, PT, 0xf8, 0x8f ;  /* 0x00000000008f781c */ /* 0x000fc40000703f70 */
[----:B------:R-:W-:Y:S02]  /*24b0*/  SHF.R.U32.HI R15, RZ, 0x1, R13 ;  /* 0x00000001ff0f7819 */ /* 0x000fe4000001160d */
[----:B------:R-:W-:-:S04]  /*24c0*/  SEL R0, RZ, 0x1, !P0 ;  /* 0x00000001ff007807 */ /* 0x000fc80004000000 */
[----:B------:R-:W-:-:S04]  /*24d0*/  LOP3.LUT R0, R0, 0x1, R15, 0xf8, !PT ;  /* 0x0000000100007812 */ /* 0x000fc800078ef80f */
[----:B------:R-:W-:-:S04]  /*24e0*/  LOP3.LUT R0, R0, R13, RZ, 0xc0, !PT ;  /* 0x0000000d00007212 */ /* 0x000fc800078ec0ff */
[----:B------:R-:W-:-:S04]  /*24f0*/  IADD3 R0, PT, PT, R15, R0, RZ ;  /* 0x000000000f007210 */ /* 0x000fc80007ffe0ff */
[----:B------:R-:W-:Y:S01]  /*2500*/  LOP3.LUT R3, R0, R3, RZ, 0xfc, !PT ;  /* 0x0000000300037212 */ /* 0x000fe200078efcff */
[----:B------:R-:W-:Y:S06]  /*2510*/  BRA `(.L_x_39) ;  /* 0x0000000000347947 */ /* 0x000fec0003800000 */
.L_x_38:
[----:B------:R-:W-:-:S04]  /*2520*/  LOP3.LUT R3, R3, 0x80000000, RZ, 0xc0, !PT ;  /* 0x8000000003037812 */ /* 0x000fc800078ec0ff */
[----:B------:R-:W-:Y:S01]  /*2530*/  LOP3.LUT R3, R3, 0x7f800000, RZ, 0xfc, !PT ;  /* 0x7f80000003037812 */ /* 0x000fe200078efcff */
[----:B------:R-:W-:Y:S06]  /*2540*/  BRA `(.L_x_39) ;  /* 0x0000000000287947 */ /* 0x000fec0003800000 */
.L_x_37:
[----:B------:R-:W-:Y:S01]  /*2550*/  IMAD R3, R4, 0x800000, R3 ;  /* 0x0080000004037824 */ /* 0x000fe200078e0203 */
[----:B------:R-:W-:Y:S06]  /*2560*/  BRA `(.L_x_39) ;  /* 0x0000000000207947 */ /* 0x000fec0003800000 */
.L_x_36:
[----:B------:R-:W-:-:S04]  /*2570*/  LOP3.LUT R3, R6, 0x80000000, R3, 0x48, !PT ;  /* 0x8000000006037812 */ /* 0x000fc800078e4803 */
[----:B------:R-:W-:Y:S01]  /*2580*/  LOP3.LUT R3, R3, 0x7f800000, RZ, 0xfc, !PT ;  /* 0x7f80000003037812 */ /* 0x000fe200078efcff */
[----:B------:R-:W-:Y:S06]  /*2590*/  BRA `(.L_x_39) ;  /* 0x0000000000147947 */ /* 0x000fec0003800000 */
.L_x_35:
[----:B------:R-:W-:Y:S01]  /*25a0*/  LOP3.LUT R3, R6, 0x80000000, R3, 0x48, !PT ;  /* 0x8000000006037812 */ /* 0x000fe200078e4803 */
[----:B------:R-:W-:Y:S06]  /*25b0*/  BRA `(.L_x_39) ;  /* 0x00000000000c7947 */ /* 0x000fec0003800000 */
.L_x_34:
[----:B------:R-:W0:Y:S01]  /*25c0*/  MUFU.RSQ R3, -QNAN ;  /* 0xffc0000000037908 */ /* 0x000e220000001400 */
[----:B------:R-:W-:Y:S05]  /*25d0*/  BRA `(.L_x_39) ;  /* 0x0000000000047947 */ /* 0x000fea0003800000 */
.L_x_33:
[----:B------:R-:W-:-:S07]  /*25e0*/  FADD.FTZ R3, R0, 4.4428830146789550781 ;  /* 0x408e2c1900037421 */ /* 0x000fce0000010000 */
.L_x_39:
[----:B0-----:R-:W-:Y:S01]  /*25f0*/  MOV R0, R3 ;  /* 0x0000000300007202 */ /* 0x001fe20000000f00 */
[----:B------:R-:W-:-:S04]  /*2600*/  HFMA2 R3, -RZ, RZ, 0, 0 ;  /* 0x00000000ff037431 */ /* 0x000fc800000001ff */
[----:B------:R-:W-:Y:S05]  /*2610*/  RET.REL.NODEC R2 `(supersmoother_many_series_one_param_f32) ;  /* 0xffffffd802787950 */ /* 0x000fea0003c3ffff */
.L_x_40:
[----:B------:R-:W-:-:S00]  /*2620*/  BRA `(.L_x_40) ;  /* 0xfffffffc00fc7947 */ /* 0x000fc0000383ffff */
[----:B------:R-:W-:-:S00]  /*2630*/  NOP ;  /* 0x0000000000007918 */ /* 0x000fc00000000000 */
        /* <DEDUP_REMOVED lines=12> */
.L_x_86:


//--------------------- .text.supersmoother_batch_f32 --------------------------
	.section	.text.supersmoother_batch_f32,"ax",@progbits
	.align	128
        .global         supersmoother_batch_f32
        .type           supersmoother_batch_f32,@function
        .size           supersmoother_batch_f32,(.L_x_87 - supersmoother_batch_f32)
        .other          supersmoother_batch_f32,@"STO_CUDA_ENTRY STV_DEFAULT"
supersmoother_batch_f32:
.text.supersmoother_batch_f32:
[----:B------:R-:W0:Y:S01]  /*0000*/  LDC R1, c[0x0][0x37c] ;  /* 0x0000df00ff017b82 */ /* 0x000e220000000800 */
[----:B------:R-:W1:Y:S07]  /*0010*/  S2R R0, SR_TID.X ;  /* 0x0000000000007919 */ /* 0x000e6e0000002100 */
[----:B------:R-:W1:Y:S01]  /*0020*/  S2UR UR4, SR_CTAID.X ;  /* 0x00000000000479c3 */ /* 0x000e620000002500 */
[----:B------:R-:W2:Y:S01]  /*0030*/  LDCU UR5, c[0x0][0x394] ;  /* 0x00007280ff0577ac */ /* 0x000ea20008000800 */
[----:B0-----:R-:W-:-:S06]  /*0040*/  VIADD R1, R1, 0xffffffe0 ;  /* 0xffffffe001017836 */ /* 0x001fcc0000000000 */
[----:B------:R-:W1:Y:S02]  /*0050*/  LDC R5, c[0x0][0x360] ;  /* 0x0000d800ff057b82 */ /* 0x000e640000000800 */
[----:B-1----:R-:W-:-:S05]  /*0060*/  IMAD R5, R5, UR4, R0 ;  /* 0x0000000405057c24 */ /* 0x002fca000f8e0200 */
[----:B--2---:R-:W-:-:S13]  /*0070*/  ISETP.GE.AND P0, PT, R5, UR5, PT ;  /* 0x0000000505007c0c */ /* 0x004fda000bf06270 */
[----:B------:R-:W-:Y:S05]  /*0080*/  @P0 EXIT ;  /* 0x000000000000094d */ /* 0x000fea0003800000 */
[----:B------:R-:W0:Y:S01]  /*0090*/  LDC.64 R2, c[0x0][0x388] ;  /* 0x0000e200ff027b82 */ /* 0x000e220000000a00 */
[----:B------:R-:W1:Y:S01]  /*00a0*/  LDCU.64 UR6, c[0x0][0x358] ;  /* 0x00006b00ff0677ac */ /* 0x000e620008000a00 */
[----:B------:R-:W2:Y:S06]  /*00b0*/  LDCU.64 UR10, c[0x0][0x3a0] ;  /* 0x00007400ff0a77ac */ /* 0x000eac0008000a00 */
[----:B------:R-:W3:Y:S08]  /*00c0*/  LDC R7, c[0x0][0x398] ;  /* 0x0000e600ff077b82 */ /* 0x000ef00000000800 */
[----:B------:R-:W4:Y:S01]  /*00d0*/  LDC R0, c[0x0][0x390] ;  /* 0x0000e400ff007b82 */ /* 0x000f220000000800 */
[----:B0-----:R-:W-:-:S06]  /*00e0*/  IMAD.WIDE R2, R5, 0x4, R2 ;  /* 0x0000000405027825 */ /* 0x001fcc00078e0202 */
[----:B-1----:R-:W5:Y:S01]  /*00f0*/  LDG.E.CONSTANT R3, desc[UR6][R2.64] ;  /* 0x0000000602037981 */ /* 0x002f62000c1e9900 */
[----:B---3--:R-:W-:Y:S02]  /*0100*/  ISETP.GT.AND P0, PT, R7, -0x1, PT ;  /* 0xffffffff0700780c */ /* 0x008fe40003f04270 */
[----:B----4-:R-:W-:Y:S01]  /*0110*/  ISETP.GT.AND P1, PT, R0, R7, PT ;  /* 0x000000070000720c */ /* 0x010fe20003f24270 */
[----:B------:R-:W-:-:S04]  /*0120*/  IMAD R10, R5, R0, RZ ;  /* 0x00000000050a7224 */ /* 0x000fc800078e02ff */
[----:B------:R-:W-:-:S03]  /*0130*/  IMAD.WIDE R10, R10, 0x4, RZ ;  /* 0x000000040a0a7825 */ /* 0x000fc600078e02ff */
[----:B--2---:R-:W-:-:S04]  /*0140*/  IADD3 R12, P2, PT, R10, UR10, RZ ;  /* 0x0000000a0a0c7c10 */ /* 0x004fc8000ff5e0ff */
[----:B------:R-:W-:Y:S02]  /*0150*/  IADD3.X R13, PT, PT, R11, UR11, RZ, P2, !PT ;  /* 0x0000000b0b0d7c10 */ /* 0x000fe400097fe4ff */
[----:B-----5:R-:W-:-:S04]  /*0160*/  ISETP.GT.AND P0, PT, R3, RZ, P0 ;  /* 0x000000ff0300720c */ /* 0x020fc80000704270 */
[----:B------:R-:W-:-:S13]  /*0170*/  ISETP.LE.AND P0, PT, R3, R0, P0 ;  /* 0x000000000300720c */ /* 0x000fda0000703270 */
[----:B------:R-:W-:Y:S05]  /*0180*/  @P0 BRA P1, `(.L_x_41) ;  /* 0x0000000400380947 */ /* 0x000fea0000800000 */
[----:B------:R-:W-:-:S13]  /*0190*/  ISETP.GE.AND P0, PT, R0, 0x1, PT ;  /* 0x000000010000780c */ /* 0x000fda0003f06270 */
[----:B------:R-:W-:Y:S05]  /*01a0*/  @!P0 EXIT ;  /* 0x000000000000894d */ /* 0x000fea0003800000 */
[C---:B------:R-:W-:Y:S01]  /*01b0*/  ISETP.GE.U32.AND P1, PT, R0.reuse, 0x10, PT ;  /* 0x000000100000780c */ /* 0x040fe20003f26070 */
[----:B------:R-:W-:Y:S01]  /*01c0*/  IMAD.MOV.U32 R5, RZ, RZ, RZ ;  /* 0x000000ffff057224 */ /* 0x000fe200078e00ff */
[----:B------:R-:W-:-:S04]  /*01d0*/  LOP3.LUT R8, R0, 0xf, RZ, 0xc0, !PT ;  /* 0x0000000f00087812 */ /* 0x000fc800078ec0ff */
[----:B------:R-:W-:-:S07]  /*01e0*/  ISETP.NE.AND P0, PT, R8, RZ, PT ;  /* 0x000000ff0800720c */ /* 0x000fce0003f05270 */
[----:B------:R-:W-:Y:S06]  /*01f0*/  @!P1 BRA `(.L_x_42) ;  /* 0x0000000000709947 */ /* 0x000fec0003800000 */
[----:B------:R-:W-:Y:S01]  /*0200*/  IADD3 R6, P1, PT, R12, 0x20, RZ ;  /* 0x000000200c067810 */ /* 0x000fe20007f3e0ff */
[----:B------:R-:W-:Y:S01]  /*0210*/  IMAD.MOV.U32 R9, RZ, RZ, 0x7fffffff ;  /* 0x7fffffffff097424 */ /* 0x000fe200078e00ff */
[----:B------:R-:W-:-:S03]  /*0220*/  LOP3.LUT R5, R0, 0x7ffffff0, RZ, 0xc0, !PT ;  /* 0x7ffffff000057812 */ /* 0x000fc600078ec0ff */
[----:B------:R-:W-:Y:S02]  /*0230*/  IMAD.X R7, RZ, RZ, R13, P1 ;  /* 0x000000ffff077224 */ /* 0x000fe400008e060d */
[----:B------:R-:W-:-:S07]  /*0240*/  IMAD.MOV R4, RZ, RZ, -R5 ;  /* 0x000000ffff047224 */ /* 0x000fce00078e0a05 */
.L_x_43:
[----:B0-----:R-:W-:Y:S01]  /*0250*/  IMAD.MOV.U32 R2, RZ, RZ, R6 ;  /* 0x000000ffff027224 */ /* 0x001fe200078e0006 */
[----:B------:R-:W-:Y:S01]  /*0260*/  MOV R3, R7 ;  /* 0x0000000700037202 */ /* 0x000fe20000000f00 */
[----:B------:R-:W-:-:S03]  /*0270*/  VIADD R4, R4, 0x10 ;  /* 0x0000001004047836 */ /* 0x000fc60000000000 */
[----:B------:R-:W-:Y:S01]  /*0280*/  IADD3 R6, P2, PT, R2, 0x40, RZ ;  /* 0x0000004002067810 */ /* 0x000fe20007f5e0ff */
[----:B------:R0:W-:Y:S01]  /*0290*/  STG.E desc[UR6][R2.64+-0x20], R9 ;  /* 0xffffe00902007986 */ /* 0x0001e2000c101906 */
[----:B------:R-:W-:-:S03]  /*02a0*/  ISETP.NE.AND P1, PT, R4, RZ, PT ;  /* 0x000000ff0400720c */ /* 0x000fc60003f25270 */
[----:B------:R0:W-:Y:S01]  /*02b0*/  STG.E desc[UR6][R2.64+-0x1c], R9 ;  /* 0xffffe40902007986 */ /* 0x0001e2000c101906 */
[----:B------:R-:W-:-:S03]  /*02c0*/  IMAD.X R7, RZ, RZ, R3, P2 ;  /* 0x000000ffff077224 */ /* 0x000fc600010e0603 */
[----:B------:R0:W-:Y:S04]  /*02d0*/  STG.E desc[UR6][R2.64+-0x18], R9 ;  /* 0xffffe80902007986 */ /* 0x0001e8000c101906 */
        /* <DEDUP_REMOVED lines=12> */
[----:B------:R0:W-:Y:S01]  /*03a0*/  STG.E desc[UR6][R2.64+0x1c], R9 ;  /* 0x00001c0902007986 */ /* 0x0001e2000c101906 */
[----:B------:R-:W-:Y:S05]  /*03b0*/  @P1 BRA `(.L_x_43) ;  /* 0xfffffffc00a41947 */ /* 0x000fea000383ffff */
.L_x_42:
[----:B------:R-:W-:Y:S05]  /*03c0*/  @!P0 EXIT ;  /* 0x000000000000894d */ /* 0x000fea0003800000 */
[----:B------:R-:W-:Y:S02]  /*03d0*/  ISETP.GE.U32.AND P0, PT, R8, 0x8, PT ;  /* 0x000000080800780c */ /* 0x000fe40003f06070 */
[----:B------:R-:W-:-:S04]  /*03e0*/  LOP3.LUT R4, R0, 0x7, RZ, 0xc0, !PT ;  /* 0x0000000700047812 */ /* 0x000fc800078ec0ff */
[----:B------:R-:W-:-:S07]  /*03f0*/  ISETP.NE.AND P1, PT, R4, RZ, PT ;  /* 0x000000ff0400720c */ /* 0x000fce0003f25270 */
[----:B------:R-:W-:Y:S06]  /*0400*/  @!P0 BRA `(.L_x_44) ;  /* 0x00000000002c8947 */ /* 0x000fec0003800000 */
[----:B------:R-:W-:Y:S02]  /*0410*/  IMAD.MOV.U32 R7, RZ, RZ, 0x7fffffff ;  /* 0x7fffffffff077424 */ /* 0x000fe400078e00ff */
[----:B0-----:R-:W-:-:S04]  /*0420*/  IMAD.WIDE.U32 R2, R5, 0x4, R12 ;  /* 0x0000000405027825 */ /* 0x001fc800078e000c */
[----:B------:R-:W-:Y:S01]  /*0430*/  VIADD R5, R5, 0x8 ;  /* 0x0000000805057836 */ /* 0x000fe20000000000 */
[----:B------:R1:W-:Y:S04]  /*0440*/  STG.E desc[UR6][R2.64], R7 ;  /* 0x0000000702007986 */ /* 0x0003e8000c101906 */
[----:B------:R1:W-:Y:S04]  /*0450*/  STG.E desc[UR6][R2.64+0x4], R7 ;  /* 0x0000040702007986 */ /* 0x0003e8000c101906 */
[----:B------:R1:W-:Y:S04]  /*0460*/  STG.E desc[UR6][R2.64+0x8], R7 ;  /* 0x0000080702007986 */ /* 0x0003e8000c101906 */
[----:B------:R1:W-:Y:S04]  /*0470*/  STG.E desc[UR6][R2.64+0xc], R7 ;  /* 0x00000c0702007986 */ /* 0x0003e8000c101906 */
[----:B------:R1:W-:Y:S04]  /*0480*/  STG.E desc[UR6][R2.64+0x10], R7 ;  /* 0x0000100702007986 */ /* 0x0003e8000c101906 */
[----:B------:R1:W-:Y:S04]  /*0490*/  STG.E desc[UR6][R2.64+0x14], R7 ;  /* 0x0000140702007986 */ /* 0x0003e8000c101906 */
[----:B------:R1:W-:Y:S04]  /*04a0*/  STG.E desc[UR6][R2.64+0x18], R7 ;  /* 0x0000180702007986 */ /* 0x0003e8000c101906 */
[----:B------:R1:W-:Y:S02]  /*04b0*/  STG.E desc[UR6][R2.64+0x1c], R7 ;  /* 0x00001c0702007986 */ /* 0x0003e4000c101906 */
.L_x_44:
[----:B------:R-:W-:Y:S05]  /*04c0*/  @!P1 EXIT ;  /* 0x000000000000994d */ /* 0x000fea0003800000 */
[----:B------:R-:W-:Y:S02]  /*04d0*/  ISETP.GE.U32.AND P0, PT, R4, 0x4, PT ;  /* 0x000000040400780c */ /* 0x000fe40003f06070 */
[----:B------:R-:W-:-:S04]  /*04e0*/  LOP3.LUT R0, R0, 0x3, RZ, 0xc0, !PT ;  /* 0x0000000300007812 */ /* 0x000fc800078ec0ff */
[----:B------:R-:W-:-:S07]  /*04f0*/  ISETP.NE.AND P1, PT, R0, RZ, PT ;  /* 0x000000ff0000720c */ /* 0x000fce0003f25270 */
[----:B------:R-:W-:Y:S06]  /*0500*/  @!P0 BRA `(.L_x_45) ;  /* 0x00000000001c8947 */ /* 0x000fec0003800000 */
[C---:B------:R-:W-:Y:S01]  /*0510*/  IMAD.WIDE.U32 R12, R5.reuse, 0x4, R12 ;  /* 0x00000004050c7825 */ /* 0x040fe200078e000c */
[----:B------:R-:W-:-:S03]  /*0520*/  IADD3 R5, PT, PT, R5, 0x4, RZ ;  /* 0x0000000405057810 */ /* 0x000fc60007ffe0ff */
[----:B01----:R-:W-:-:S05]  /*0530*/  IMAD.MOV.U32 R3, RZ, RZ, 0x7fffffff ;  /* 0x7fffffffff037424 */ /* 0x003fca00078e00ff */
[----:B------:R2:W-:Y:S04]  /*0540*/  STG.E desc[UR6][R12.64], R3 ;  /* 0x000000030c007986 */ /* 0x0005e8000c101906 */
[----:B------:R2:W-:Y:S04]  /*0550*/  STG.E desc[UR6][R12.64+0x4], R3 ;  /* 0x000004030c007986 */ /* 0x0005e8000c101906 */
[----:B------:R2:W-:Y:S04]  /*0560*/  STG.E desc[UR6][R12.64+0x8], R3 ;  /* 0x000008030c007986 */ /* 0x0005e8000c101906 */
[----:B------:R2:W-:Y:S02]  /*0570*/  STG.E desc[UR6][R12.64+0xc], R3 ;  /* 0x00000c030c007986 */ /* 0x0005e4000c101906 */
.L_x_45:
[----:B------:R-:W-:Y:S05]  /*0580*/  @!P1 EXIT ;  /* 0x000000000000994d */ /* 0x000fea0003800000 */
[----:B------:R-:W-:-:S04]  /*0590*/  IMAD.WIDE.U32 R10, R5, 0x4, R10 ;  /* 0x00000004050a7825 */ /* 0x000fc800078e000a */
[----:B------:R-:W-:Y:S01]  /*05a0*/  IMAD.MOV R0, RZ, RZ, -R0 ;  /* 0x000000ffff007224 */ /* 0x000fe200078e0a00 */
[----:B------:R-:W-:Y:S01]  /*05b0*/  IADD3 R4, P0, PT, R10, UR10, RZ ;  /* 0x0000000a0a047c10 */ /* 0x000fe2000ff1e0ff */
[----:B-1----:R-:W-:-:S03]  /*05c0*/  IMAD.MOV.U32 R7, RZ, RZ, 0x7fffffff ;  /* 0x7fffffffff077424 */ /* 0x002fc600078e00ff */
[----:B------:R-:W-:-:S09]  /*05d0*/  IADD3.X R5, PT, PT, R11, UR11, RZ, P0, !PT ;  /* 0x0000000b0b057c10 */ /* 0x000fd200087fe4ff */
.L_x_46:
[----:B------:R-:W-:Y:S02]  /*05e0*/  VIADD R0, R0, 0x1 ;  /* 0x0000000100007836 */ /* 0x000fe40000000000 */
[----:B0-----:R-:W-:Y:S01]  /*05f0*/  IMAD.MOV.U32 R2, RZ, RZ, R4 ;  /* 0x000000ffff027224 */ /* 0x001fe200078e0004 */
[----:B------:R-:W-:Y:S01]  /*0600*/  IADD3 R4, P1, PT, R4, 0x4, RZ ;  /* 0x0000000404047810 */ /* 0x000fe20007f3e0ff */
[----:B--2---:R-:W-:Y:S01]  /*0610*/  IMAD.MOV.U32 R3, RZ, RZ, R5 ;  /* 0x000000ffff037224 */ /* 0x004fe200078e0005 */
[----:B------:R-:W-:Y:S02]  /*0620*/  ISETP.NE.AND P0, PT, R0, RZ, PT ;  /* 0x000000ff0000720c */ /* 0x000fe40003f05270 */
[----:B------:R-:W-:Y:S02]  /*0630*/  IADD3.X R5, PT, PT, RZ, R5, RZ, P1, !PT ;  /* 0x00000005ff057210 */ /* 0x000fe40000ffe4ff */
[----:B------:R0:W-:Y:S09]  /*0640*/  STG.E desc[UR6][R2.64], R7 ;  /* 0x0000000702007986 */ /* 0x0001f2000c101906 */
[----:B------:R-:W-:Y:S05]  /*0650*/  @!P0 EXIT ;  /* 0x000000000000894d */ /* 0x000fea0003800000 */
[----:B------:R-:W-:Y:S05]  /*0660*/  BRA `(.L_x_46) ;  /* 0xfffffffc00dc7947 */ /* 0x000fea000383ffff */
.L_x_41:
[----:B------:R-:W-:-:S05]  /*0670*/  IMAD.IADD R2, R0, 0x1, -R7 ;  /* 0x0000000100027824 */ /* 0x000fca00078e0a07 */
[----:B------:R-:W-:-:S13]  /*0680*/  ISETP.GE.AND P0, PT, R2, R3, PT ;  /* 0x000000030200720c */ /* 0x000fda0003f06270 */
[----:B------:R-:W-:Y:S05]  /*0690*/  @P0 BRA `(.L_x_47) ;  /* 0x0000000400380947 */ /* 0x000fea0003800000 */
        /* <DEDUP_REMOVED lines=12> */
.L_x_49:
[----:B0-----:R-:W-:Y:S01]  /*0760*/  MOV R2, R6 ;  /* 0x0000000600027202 */ /* 0x001fe20000000f00 */
[----:B------:R-:W-:Y:S02]  /*0770*/  IMAD.MOV.U32 R3, RZ, RZ, R7 ;  /* 0x000000ffff037224 */ /* 0x000fe400078e0007 */
[----:B------:R-:W-:Y:S01]  /*0780*/  VIADD R4, R4, 0x10 ;  /* 0x0000001004047836 */ /* 0x000fe20000000000 */
[----:B------:R-:W-:Y:S02]  /*0790*/  IADD3 R6, P2, PT, R2, 0x40, RZ ;  /* 0x0000004002067810 */ /* 0x000fe40007f5e0ff */
[----:B------:R0:W-:Y:S02]  /*07a0*/  STG.E desc[UR6][R2.64+-0x20], R9 ;  /* 0xffffe00902007986 */ /* 0x0001e4000c101906 */
[----:B------:R-:W-:Y:S01]  /*07b0*/  ISETP.NE.AND P1, PT, R4, RZ, PT ;  /* 0x000000ff0400720c */ /* 0x000fe20003f25270 */
[----:B------:R-:W-:Y:S01]  /*07c0*/  IMAD.X R7, RZ, RZ, R3, P2 ;  /* 0x000000ffff077224 */ /* 0x000fe200010e0603 */
        /* <DEDUP_REMOVED lines=16> */
.L_x_48:
        /* <DEDUP_REMOVED lines=16> */
.L_x_50:
[----:B------:R-:W-:Y:S05]  /*09d0*/  @!P1 EXIT ;  /* 0x000000000000994d */ /* 0x000fea0003800000 */
[----:B------:R-:W-:Y:S02]  /*09e0*/  ISETP.GE.U32.AND P0, PT, R4, 0x4, PT ;  /* 0x000000040400780c */ /* 0x000fe40003f06070 */
[----:B------:R-:W-:-:S04]  /*09f0*/  LOP3.LUT R0, R0, 0x3, RZ, 0xc0, !PT ;  /* 0x0000000300007812 */ /* 0x000fc800078ec0ff */
[----:B------:R-:W-:-:S07]  /*0a00*/  ISETP.NE.AND P1, PT, R0, RZ, PT ;  /* 0x000000ff0000720c */ /* 0x000fce0003f25270 */
[----:B------:R-:W-:Y:S06]  /*0a10*/  @!P0 BRA `(.L_x_51) ;  /* 0x00000000001c8947 */ /* 0x000fec0003800000 */
[----:B------:R-:W-:Y:S01]  /*0a20*/  IMAD.WIDE.U32 R12, R5, 0x4, R12 ;  /* 0x00000004050c7825 */ /* 0x000fe200078e000c */
[----:B01----:R-:W-:-:S03]  /*0a30*/  MOV R3, 0x7fffffff ;  /* 0x7fffffff00037802 */ /* 0x003fc60000000f00 */
[----:B------:R-:W-:Y:S02]  /*0a40*/  VIADD R5, R5, 0x4 ;  /* 0x0000000405057836 */ /* 0x000fe40000000000 */
[----:B------:R2:W-:Y:S04]  /*0a50*/  STG.E desc[UR6][R12.64], R3 ;  /* 0x000000030c007986 */ /* 0x0005e8000c101906 */
[----:B------:R2:W-:Y:S04]  /*0a60*/  STG.E desc[UR6][R12.64+0x4], R3 ;  /* 0x000004030c007986 */ /* 0x0005e8000c101906 */
[----:B------:R2:W-:Y:S04]  /*0a70*/  STG.E desc[UR6][R12.64+0x8], R3 ;  /* 0x000008030c007986 */ /* 0x0005e8000c101906 */
[----:B------:R2:W-:Y:S02]  /*0a80*/  STG.E desc[UR6][R12.64+0xc], R3 ;  /* 0x00000c030c007986 */ /* 0x0005e4000c101906 */
.L_x_51:
[----:B------:R-:W-:Y:S05]  /*0a90*/  @!P1 EXIT ;  /* 0x000000000000994d */ /* 0x000fea0003800000 */
[----:B------:R-:W-:-:S04]  /*0aa0*/  IMAD.WIDE.U32 R10, R5, 0x4, R10 ;  /* 0x00000004050a7825 */ /* 0x000fc800078e000a */
[----:B------:R-:W-:Y:S01]  /*0ab0*/  IMAD.MOV R0, RZ, RZ, -R0 ;  /* 0x000000ffff007224 */ /* 0x000fe200078e0a00 */
[----:B------:R-:W-:Y:S01]  /*0ac0*/  IADD3 R4, P0, PT, R10, UR10, RZ ;  /* 0x0000000a0a047c10 */ /* 0x000fe2000ff1e0ff */
[----:B-1----:R-:W-:-:S03]  /*0ad0*/  IMAD.MOV.U32 R7, RZ, RZ, 0x7fffffff ;  /* 0x7fffffffff077424 */ /* 0x002fc600078e00ff */
[----:B------:R-:W-:-:S09]  /*0ae0*/  IADD3.X R5, PT, PT, R11, UR11, RZ, P0, !PT ;  /* 0x0000000b0b057c10 */ /* 0x000fd200087fe4ff */
.L_x_52:
[----:B------:R-:W-:Y:S01]  /*0af0*/  VIADD R0, R0, 0x1 ;  /* 0x0000000100007836 */ /* 0x000fe20000000000 */
[----:B0-2---:R-:W-:Y:S01]  /*0b00*/  MOV R3, R5 ;  /* 0x0000000500037202 */ /* 0x005fe20000000f00 */
[----:B------:R-:W-:Y:S01]  /*0b10*/  IMAD.MOV.U32 R2, RZ, RZ, R4 ;  /* 0x000000ffff027224 */ /* 0x000fe200078e0004 */
[----:B------:R-:W-:Y:S02]  /*0b20*/  IADD3 R4, P1, PT, R4, 0x4, RZ ;  /* 0x0000000404047810 */ /* 0x000fe40007f3e0ff */
[----:B------:R-:W-:Y:S02]  /*0b30*/  ISETP.NE.AND P0, PT, R0, RZ, PT ;  /* 0x000000ff0000720c */ /* 0x000fe40003f05270 */
[----:B------:R0:W-:Y:S01]  /*0b40*/  STG.E desc[UR6][R2.64], R7 ;  /* 0x0000000702007986 */ /* 0x0001e2000c101906 */
[----:B------:R-:W-:-:S10]  /*0b50*/  IMAD.X R5, RZ, RZ, R5, P1 ;  /* 0x000000ffff057224 */ /* 0x000fd400008e0605 */
[----:B------:R-:W-:Y:S05]  /*0b60*/  @!P0 EXIT ;  /* 0x000000000000894d */ /* 0x000fea0003800000 */
[----:B------:R-:W-:Y:S05]  /*0b70*/  BRA `(.L_x_52) ;  /* 0xfffffffc00dc7947 */ /* 0x000fea000383ffff */
.L_x_47:
[----:B------:R-:W-:-:S05]  /*0b80*/  IMAD.IADD R5, R3, 0x1, R7 ;  /* 0x0000000103057824 */ /* 0x000fca00078e0207 */
[----:B------:R-:W-:-:S13]  /*0b90*/  ISETP.GT.AND P0, PT, R5, R0, PT ;  /* 0x000000000500720c */ /* 0x000fda0003f04270 */
[----:B------:R-:W-:Y:S05]  /*0ba0*/  @P0 BRA `(.L_x_53) ;  /* 0x0000000c00c00947 */ /* 0x000fea0003800000 */
[C---:B------:R-:W-:Y:S01]  /*0bb0*/  ISETP.GE.AND P0, PT, R5.reuse, 0x2, PT ;  /* 0x000000020500780c */ /* 0x040fe20003f06270 */
[----:B------:R-:W-:Y:S01]  /*0bc0*/  BSSY.RECONVERGENT B0, `(.L_x_54) ;  /* 0x0000052000007945 */ /* 0x000fe20003800200 */
[----:B------:R-:W-:-:S11]  /*0bd0*/  VIADD R15, R5, 0xffffffff ;  /* 0xffffffff050f7836 */ /* 0x000fd60000000000 */
[----:B------:R-:W-:Y:S05]  /*0be0*/  @!P0 BRA `(.L_x_55) ;  /* 0x00000004003c8947 */ /* 0x000fea0003800000 */
[----:B------:R-:W-:Y:S01]  /*0bf0*/  VIADD R0, R5, 0xfffffffe ;  /* 0xfffffffe05007836 */ /* 0x000fe20000000000 */
[----:B------:R-:W-:Y:S01]  /*0c00*/  LOP3.LUT R4, R15, 0xf, RZ, 0xc0, !PT ;  /* 0x0000000f0f047812 */ /* 0x000fe200078ec0ff */
[----:B------:R-:W-:Y:S01]  /*0c10*/  BSSY.RECONVERGENT B1, `(.L_x_56) ;  /* 0x0000021000017945 */ /* 0x000fe20003800200 */
[----:B------:R-:W-:Y:S02]  /*0c20*/  IMAD.MOV.U32 R9, RZ, RZ, RZ ;  /* 0x000000ffff097224 */ /* 0x000fe400078e00ff */
[----:B------:R-:W-:Y:S02]  /*0c30*/  ISETP.GE.U32.AND P1, PT, R0, 0xf, PT ;  /* 0x0000000f0000780c */ /* 0x000fe40003f26070 */
[----:B------:R-:W-:-:S11]  /*0c40*/  ISETP.NE.AND P0, PT, R4, RZ, PT ;  /* 0x000000ff0400720c */ /* 0x000fd60003f05270 */
[----:B------:R-:W-:Y:S05]  /*0c50*/  @!P1 BRA `(.L_x_57) ;  /* 0x0000000000709947 */ /* 0x000fea0003800000 */
[----:B------:R-:W-:Y:S02]  /*0c60*/  IADD3 R2, P1, PT, R12, 0x20, RZ ;  /* 0x000000200c027810 */ /* 0x000fe40007f3e0ff */
[----:B------:R-:W-:Y:S02]  /*0c70*/  LOP3.LUT R9, R15, 0xfffffff0, RZ, 0xc0, !PT ;  /* 0xfffffff00f097812 */ /* 0x000fe400078ec0ff */
[----:B------:R-:W-:Y:S01]  /*0c80*/  MOV R19, 0x7fffffff ;  /* 0x7fffffff00137802 */ /* 0x000fe20000000f00 */
[----:B------:R-:W-:Y:S02]  /*0c90*/  IMAD.X R17, RZ, RZ, R13, P1 ;  /* 0x000000ffff117224 */ /* 0x000fe400008e060d */
[----:B------:R-:W-:-:S07]  /*0ca0*/  IMAD.MOV R0, RZ, RZ, -R9 ;  /* 0x000000ffff007224 */ /* 0x000fce00078e0a09 */
.L_x_58:
[----:B0-----:R-:W-:Y:S02]  /*0cb0*/  IMAD.MOV.U32 R6, RZ, RZ, R2 ;  /* 0x000000ffff067224 */ /* 0x001fe400078e0002 */
[----:B------:R-:W-:Y:S02]  /*0cc0*/  IMAD.MOV.U32 R7, RZ, RZ, R17 ;  /* 0x000000ffff077224 */ /* 0x000fe400078e0011 */
[----:B------:R-:W-:Y:S01]  /*0cd0*/  VIADD R0, R0, 0x10 ;  /* 0x0000001000007836 */ /* 0x000fe20000000000 */
[----:B------:R-:W-:Y:S02]  /*0ce0*/  IADD3 R2, P2, PT, R6, 0x40, RZ ;  /* 0x0000004006027810 */ /* 0x000fe40007f5e0ff */
[----:B------:R0:W-:Y:S02]  /*0cf0*/  STG.E desc[UR6][R6.64+-0x20], R19 ;  /* 0xffffe01306007986 */ /* 0x0001e4000c101906 */
[----:B------:R-:W-:Y:S02]  /*0d00*/  ISETP.NE.AND P1, PT, R0, RZ, PT ;  /* 0x000000ff0000720c */ /* 0x000fe40003f25270 */
[----:B------:R0:W-:Y:S01]  /*0d10*/  STG.E desc[UR6][R6.64+-0x1c], R19 ;  /* 0xffffe41306007986 */ /* 0x0001e2000c101906 */
[----:B------:R-:W-:-:S03]  /*0d20*/  IADD3.X R17, PT, PT, RZ, R7, RZ, P2, !PT ;  /* 0x00000007ff117210 */ /* 0x000fc600017fe4ff */
        /* <DEDUP_REMOVED lines=15> */
.L_x_57:
[----:B------:R-:W-:Y:S05]  /*0e20*/  BSYNC.RECONVERGENT B1 ;  /* 0x0000000000017941 */ /* 0x000fea0003800200 */
.L_x_56:
[----:B------:R-:W-:Y:S05]  /*0e30*/  @!P0 BRA `(.L_x_55) ;  /* 0x0000000000a88947 */ /* 0x000fea0003800000 */
[----:B------:R-:W-:Y:S01]  /*0e40*/  ISETP.GE.U32.AND P0, PT, R4, 0x8, PT ;  /* 0x000000080400780c */ /* 0x000fe20003f06070 */
[----:B------:R-:W-:Y:S01]  /*0e50*/  BSSY.RECONVERGENT B1, `(.L_x_59) ;  /* 0x000000f000017945 */ /* 0x000fe20003800200 */
        /* <DEDUP_REMOVED lines=14> */
.L_x_60:
[----:B------:R-:W-:Y:S05]  /*0f40*/  BSYNC.RECONVERGENT B1 ;  /* 0x0000000000017941 */ /* 0x000fea0003800200 */
.L_x_59:
[----:B------:R-:W-:Y:S05]  /*0f50*/  @!P1 BRA `(.L_x_55) ;  /* 0x0000000000609947 */ /* 0x000fea0003800000 */
[----:B------:R-:W-:Y:S02]  /*0f60*/  ISETP.GE.U32.AND P0, PT, R0, 0x4, PT ;  /* 0x000000040000780c */ /* 0x000fe40003f06070 */
[----:B------:R-:W-:-:S04]  /*0f70*/  LOP3.LUT R0, R15, 0x3, RZ, 0xc0, !PT ;  /* 0x000000030f007812 */ /* 0x000fc800078ec0ff */
[----:B------:R-:W-:-:S07]  /*0f80*/  ISETP.NE.AND P1, PT, R0, RZ, PT ;  /* 0x000000ff0000720c */ /* 0x000fce0003f25270 */
[----:B-1----:R-:W-:Y:S02]  /*0f90*/  @P0 IMAD.MOV.U32 R17, RZ, RZ, 0x7fffffff ;  /* 0x7fffffffff110424 */ /* 0x002fe400078e00ff */
[----:B0-----:R-:W-:-:S04]  /*0fa0*/  @P0 IMAD.WIDE.U32 R6, R9, 0x4, R12 ;  /* 0x0000000409060825 */ /* 0x001fc800078e000c */
[----:B------:R-:W-:Y:S01]  /*0fb0*/  @P0 VIADD R9, R9, 0x4 ;  /* 0x0000000409090836 */ /* 0x000fe20000000000 */
[----:B------:R2:W-:Y:S04]  /*0fc0*/  @P0 STG.E desc[UR6][R6.64], R17 ;  /* 0x0000001106000986 */ /* 0x0005e8000c101906 */
[----:B------:R2:W-:Y:S04]  /*0fd0*/  @P0 STG.E desc[UR6][R6.64+0x4], R17 ;  /* 0x0000041106000986 */ /* 0x0005e8000c101906 */
[----:B------:R2:W-:Y:S04]  /*0fe0*/  @P0 STG.E desc[UR6][R6.64+0x8], R17 ;  /* 0x0000081106000986 */ /* 0x0005e8000c101906 */
[----:B------:R2:W-:Y:S01]  /*0ff0*/  @P0 STG.E desc[UR6][R6.64+0xc], R17 ;  /* 0x00000c1106000986 */ /* 0x0005e2000c101906 */
[----:B------:R-:W-:Y:S05]  /*1000*/  @!P1 BRA `(.L_x_55) ;  /* 0x0000000000349947 */ /* 0x000fea0003800000 */
[----:B--2---:R-:W-:Y:S01]  /*1010*/  IMAD.WIDE.U32 R6, R9, 0x4, R10 ;  /* 0x0000000409067825 */ /* 0x004fe200078e000a */
[----:B------:R-:W-:-:S03]  /*1020*/  MOV R17, 0x7fffffff ;  /* 0x7fffffff00117802 */ /* 0x000fc60000000f00 */
[----:B------:R-:W-:Y:S01]  /*1030*/  IMAD.MOV R0, RZ, RZ, -R0 ;  /* 0x000000ffff007224 */ /* 0x000fe200078e0a00 */
[----:B------:R-:W-:-:S04]  /*1040*/  IADD3 R2, P0, PT, R6, UR10, RZ ;  /* 0x0000000a06027c10 */ /* 0x000fc8000ff1e0ff */
[----:B------:R-:W-:-:S09]  /*1050*/  IADD3.X R9, PT, PT, R7, UR11, RZ, P0, !PT ;  /* 0x0000000b07097c10 */ /* 0x000fd200087fe4ff */
.L_x_61:
[----:B------:R-:W-:Y:S01]  /*1060*/  IMAD.MOV.U32 R6, RZ, RZ, R2 ;  /* 0x000000ffff067224 */ /* 0x000fe200078e0002 */
[----:B------:R-:W-:Y:S01]  /*1070*/  IADD3 R2, P1, PT, R2, 0x4, RZ ;  /* 0x0000000402027810 */ /* 0x000fe20007f3e0ff */
[--C-:B------:R-:W-:Y:S02]  /*1080*/  IMAD.MOV.U32 R7, RZ, RZ, R9.reuse ;  /* 0x000000ffff077224 */ /* 0x100fe400078e0009 */
[----:B------:R-:W-:Y:S02]  /*1090*/  VIADD R0, R0, 0x1 ;  /* 0x0000000100007836 */ /* 0x000fe40000000000 */
[----:B------:R-:W-:Y:S01]  /*10a0*/  IMAD.X R9, RZ, RZ, R9, P1 ;  /* 0x000000ffff097224 */ /* 0x000fe200008e0609 */
[----:B------:R3:W-:Y:S02]  /*10b0*/  STG.E desc[UR6][R6.64], R17 ;  /* 0x0000001106007986 */ /* 0x0007e4000c101906 */
[----:B------:R-:W-:-:S13]  /*10c0*/  ISETP.NE.AND P0, PT, R0, RZ, PT ;  /* 0x000000ff0000720c */ /* 0x000fda0003f05270 */
[----:B---3--:R-:W-:Y:S05]  /*10d0*/  @P0 BRA `(.L_x_61) ;  /* 0xfffffffc00e00947 */ /* 0x008fea000383ffff */
.L_x_55:
[----:B------:R-:W-:Y:S05]  /*10e0*/  BSYNC.RECONVERGENT B0 ;  /* 0x0000000000007941 */ /* 0x000fea0003800200 */
.L_x_54:
[----:B------:R-:W-:Y:S01]  /*10f0*/  I2FP.F32.U32 R3, R3 ;  /* 0x0000000300037245 */ /* 0x000fe20000201000 */
[----:B------:R-:W-:Y:S01]  /*1100*/  UMOV UR4, 0x408e2c19 ;  /* 0x408e2c1900047882 */ /* 0x000fe20000000000 */
[----:B------:R-:W-:Y:S01]  /*1110*/  BSSY.RECONVERGENT B1, `(.L_x_62) ;  /* 0x000000d000017945 */ /* 0x000fe20003800200 */
[----:B------:R-:W-:Y:S01]  /*1120*/  IMAD.U32 R4, RZ, RZ, UR4 ;  /* 0x00000004ff047e24 */ /* 0x000fe2000f8e00ff */
[----:B------:R-:W0:Y:S08]  /*1130*/  MUFU.RCP R0, R3 ;  /* 0x0000000300007308 */ /* 0x000e300000001000 */
[----:B------:R-:W3:Y:S01]  /*1140*/  FCHK P0, R4, R3 ;  /* 0x0000000304007302 */ /* 0x000ee20000000000 */
[----:B012---:R-:W-:-:S04]  /*1150*/  FFMA R7, -R3, R0, 1 ;  /* 0x3f80000003077423 */ /* 0x007fc80000000100 */
[----:B------:R-:W-:-:S04]  /*1160*/  FFMA R0, R0, R7, R0 ;  /* 0x0000000700007223 */ /* 0x000fc80000000000 */
[----:B------:R-:W-:-:S04]  /*1170*/  FFMA R2, R0, 4.4428830146789550781, RZ ;  /* 0x408e2c1900027823 */ /* 0x000fc800000000ff */
[----:B------:R-:W-:-:S04]  /*1180*/  FFMA R7, -R3, R2, 4.4428830146789550781 ;  /* 0x408e2c1903077423 */ /* 0x000fc80000000102 */
[----:B------:R-:W-:Y:S01]  /*1190*/  FFMA R2, R0, R7, R2 ;  /* 0x0000000700027223 */ /* 0x000fe20000000002 */
[----:B---3--:R-:W-:Y:S06]  /*11a0*/  @!P0 BRA `(.L_x_63) ;  /* 0x00000000000c8947 */ /* 0x008fec0003800000 */
[----:B------:R-:W-:-:S07]  /*11b0*/  MOV R2, 0x11d0 ;  /* 0x000011d000027802 */ /* 0x000fce0000000f00 */
[----:B------:R-:W-:Y:S05]  /*11c0*/  CALL.REL.NOINC `($__internal_1_$__cuda_sm3x_div_rn_noftz_f32_slowpath) ;  /* 0x0000000c00707944 */ /* 0x000fea0003c00000 */
[----:B------:R-:W-:-:S07]  /*11d0*/  MOV R2, R0 ;  /* 0x0000000000027202 */ /* 0x000fce0000000f00 */
.L_x_63:
[----:B------:R-:W-:Y:S05]  /*11e0*/  BSYNC.RECONVERGENT B1 ;  /* 0x0000000000017941 */ /* 0x000fea0003800200 */
.L_x_62:
[----:B------:R-:W-:Y:S02]  /*11f0*/  IMAD.MOV.U32 R3, RZ, RZ, 0x3bbb989d ;  /* 0x3bbb989dff037424 */ /* 0x000fe400078e00ff */
[C---:B------:R-:W-:Y:S01]  /*1200*/  FMUL R6, R2.reuse, 0.63661974668502807617 ;  /* 0x3f22f98302067820 */ /* 0x040fe20000400000 */
[----:B------:R-:W-:Y:S01]  /*1210*/  IMAD.MOV.U32 R7, RZ, RZ, 0x437c0000 ;  /* 0x437c0000ff077424 */ /* 0x000fe200078e00ff */
[C---:B------:R-:W-:Y:S01]  /*1220*/  FSETP.GE.AND P0, PT, |R2|.reuse, 105615, PT ;  /* 0x47ce47800200780b */ /* 0x040fe20003f06200 */
[----:B------:R-:W-:Y:S01]  /*1230*/  FFMA.SAT R0, R2, -R3, 0.5 ;  /* 0x3f00000002007423 */ /* 0x000fe20000002803 */
[----:B------:R-:W-:Y:S03]  /*1240*/  BSSY.RECONVERGENT B0, `(.L_x_64) ;  /* 0x0000041000007945 */ /* 0x000fe60003800200 */
[----:B------:R-:W-:Y:S02]  /*1250*/  FFMA.RM R3, R0, R7, 12582913 ;  /* 0x4b40000100037423 */ /* 0x000fe40000004007 */
[----:B------:R-:W0:Y:S02]  /*1260*/  F2I.NTZ R0, R6 ;  /* 0x0000000600007305 */ /* 0x000e240000203100 */
[----:B------:R-:W-:-:S04]  /*1270*/  FADD R7, R3, -12583039 ;  /* 0xcb40007f03077421 */ /* 0x000fc80000000000 */
[----:B------:R-:W-:-:S04]  /*1280*/  FFMA R7, R2, -1.4426950216293334961, -R7 ;  /* 0xbfb8aa3b02077823 */ /* 0x000fc80000000807 */
[----:B------:R-:W-:Y:S01]  /*1290*/  FFMA R4, R2, -1.925963033500011079e-08, R7 ;  /* 0xb2a5706002047823 */ /* 0x000fe20000000007 */
[----:B------:R-:W-:Y:S01]  /*12a0*/  IMAD.SHL.U32 R7, R3, 0x800000, RZ ;  /* 0x0080000003077824 */ /* 0x000fe200078e00ff */
[----:B0-----:R-:W-:-:S04]  /*12b0*/  I2FP.F32.S32 R9, R0 ;  /* 0x0000000000097245 */ /* 0x001fc80000201400 */
        /* <DEDUP_REMOVED lines=10> */
[----:B------:R-:W-:Y:S02]  /*1360*/  IMAD.SHL.U32 R3, R2, 0x100, RZ ;  /* 0x0000010002037824 */ /* 0x000fe400078e00ff */
[----:B------:R-:W-:Y:S02]  /*1370*/  HFMA2 R6, -RZ, RZ, 0, 0 ;  /* 0x00000000ff067431 */ /* 0x000fe400000001ff */
[----:B------:R-:W-:Y:S01]  /*1380*/  IMAD.MOV.U32 R0, RZ, RZ, R1 ;  /* 0x000000ffff007224 */ /* 0x000fe200078e0001 */
[----:B------:R-:W0:Y:S01]  /*1390*/  LDCU.64 UR8, c[0x4][URZ] ;  /* 0x01000000ff0877ac */ /* 0x000e220008000a00 */
[----:B------:R-:W-:Y:S01]  /*13a0*/  LOP3.LUT R19, R3, 0x80000000, RZ, 0xfc, !PT ;  /* 0x8000000003137812 */ /* 0x000fe200078efcff */
[----:B------:R-:W-:Y:S01]  /*13b0*/  UMOV UR5, URZ ;  /* 0x000000ff00057c82 */ /* 0x000fe20008000000 */
[----:B------:R-:W-:-:S05]  /*13c0*/  UMOV UR4, URZ ;  /* 0x000000ff00047c82 */ /* 0x000fca0008000000 */
.L_x_66:
[----:B0-----:R-:W-:Y:S02]  /*13d0*/  IMAD.U32 R16, RZ, RZ, UR8 ;  /* 0x00000008ff107e24 */ /* 0x001fe4000f8e00ff */
[----:B------:R-:W-:-:S05]  /*13e0*/  IMAD.U32 R17, RZ, RZ, UR9 ;  /* 0x00000009ff117e24 */ /* 0x000fca000f8e00ff */
        /* <DEDUP_REMOVED lines=14> */
[----:B------:R-:W-:-:S03]  /*14d0*/  LOP3.LUT P0, RZ, R4, 0x1f, RZ, 0xc0, !PT ;  /* 0x0000001f04ff7812 */ /* 0x000fc6000780c0ff */
[----:B------:R-:W-:-:S05]  /*14e0*/  VIADD R0, R0, 0xffffff80 ;  /* 0xffffff8000007836 */ /* 0x000fca0000000000 */
        /* <DEDUP_REMOVED lines=22> */
.L_x_65:
[----:B------:R-:W-:Y:S05]  /*1650*/  BSYNC.RECONVERGENT B0 ;  /* 0x0000000000007941 */ /* 0x000fea0003800200 */
.L_x_64:
[----:B------:R-:W0:Y:S08]  /*1660*/  LDC.64 R2, c[0x0][0x380] ;  /* 0x0000e000ff027b82 */ /* 0x000e300000000a00 */
[----:B------:R-:W1:Y:S01]  /*1670*/  LDC R4, c[0x0][0x390] ;  /* 0x0000e400ff047b82 */ /* 0x000e620000000800 */
[----:B0-----:R-:W-:-:S05]  /*1680*/  IMAD.WIDE.U32 R8, R15, 0x4, R2 ;  /* 0x000000040f087825 */ /* 0x001fca00078e0002 */
[----:B------:R-:W2:Y:S01]  /*1690*/  LDG.E.CONSTANT R6, desc[UR6][R8.64] ;  /* 0x0000000608067981 */ /* 0x000ea2000c1e9900 */
[----:B------:R-:W-:Y:S01]  /*16a0*/  IMAD.WIDE.U32 R16, R15, 0x4, R12 ;  /* 0x000000040f107825 */ /* 0x000fe200078e000c */
[----:B-1----:R-:W-:-:S04]  /*16b0*/  ISETP.GE.AND P0, PT, R5, R4, PT ;  /* 0x000000040500720c */ /* 0x002fc80003f06270 */
[----:B--2---:R0:W-:Y:S09]  /*16c0*/  STG.E desc[UR6][R16.64], R6 ;  /* 0x0000000610007986 */ /* 0x0041f2000c101906 */
[----:B------:R-:W-:Y:S05]  /*16d0*/  @P0 EXIT ;  /* 0x000000000000094d */ /* 0x000fea0003800000 */
[----:B0-----:R-:W-:-:S05]  /*16e0*/  IMAD.WIDE.U32 R16, R5, 0x4, R2 ;  /* 0x0000000405107825 */ /* 0x001fca00078e0002 */
[----:B------:R0:W2:Y:S01]  /*16f0*/  LDG.E.CONSTANT R8, desc[UR6][R16.64] ;  /* 0x0000000610087981 */ /* 0x0000a2000c1e9900 */
[----:B------:R-:W-:Y:S01]  /*1700*/  LOP3.LUT R9, R0, 0x1, RZ, 0xc0, !PT ;  /* 0x0000000100097812 */ /* 0x000fe200078ec0ff */
[----:B------:R-:W-:Y:S02]  /*1710*/  IMAD.MOV.U32 R18, RZ, RZ, 0x37cbac00 ;  /* 0x37cbac00ff127424 */ /* 0x000fe400078e00ff */
[----:B------:R-:W-:Y:S01]  /*1720*/  FMUL R15, R14, R14 ;  /* 0x0000000e0e0f7220 */ /* 0x000fe20000400000 */
[----:B------:R-:W-:Y:S01]  /*1730*/  IMAD.MOV.U32 R20, RZ, RZ, 0x3c0885e4 ;  /* 0x3c0885e4ff147424 */ /* 0x000fe200078e00ff */
[----:B------:R-:W-:Y:S01]  /*1740*/  ISETP.NE.U32.AND P0, PT, R9, 0x1, PT ;  /* 0x000000010900780c */ /* 0x000fe20003f05070 */
[----:B------:R-:W-:Y:S02]  /*1750*/  VIADD R9, R5, 0x1 ;  /* 0x0000000105097836 */ /* 0x000fe40000000000 */
[----:B------:R-:W-:Y:S01]  /*1760*/  FFMA R18, R15, R18, -0.0013887860113754868507 ;  /* 0xbab607ed0f127423 */ /* 0x000fe20000000012 */
[----:B------:R-:W-:Y:S01]  /*1770*/  IMAD.WIDE.U32 R12, R5, 0x4, R12 ;  /* 0x00000004050c7825 */ /* 0x000fe200078e000c */
[----:B------:R-:W-:-:S02]  /*1780*/  FSEL R20, R20, 0.041666727513074874878, !P0 ;  /* 0x3d2aaabb14147808 */ /* 0x000fc40004000000 */
[----:B------:R-:W-:Y:S01]  /*1790*/  ISETP.GE.AND P2, PT, R9, R4, PT ;  /* 0x000000040900720c */ /* 0x000fe20003f46270 */
[----:B------:R-:W-:Y:S01]  /*17a0*/  VIADD R0, R0, 0x1 ;  /* 0x0000000100007836 */ /* 0x000fe20000000000 */
[----:B------:R-:W-:Y:S01]  /*17b0*/  FSEL R18, R18, -0.00019574658654164522886, P0 ;  /* 0xb94d415312127808 */ /* 0x000fe20000000000 */
[----:B0-----:R-:W-:-:S03]  /*17c0*/  IMAD.MOV.U32 R16, RZ, RZ, 0x3e2aaaa8 ;  /* 0x3e2aaaa8ff107424 */ /* 0x001fc600078e00ff */
[----:B------:R-:W-:Y:S01]  /*17d0*/  LOP3.LUT P1, RZ, R0, 0x2, RZ, 0xc0, !PT ;  /* 0x0000000200ff7812 */ /* 0x000fe2000782c0ff */
[----:B------:R-:W-:Y:S01]  /*17e0*/  FFMA R18, R15, R18, R20 ;  /* 0x000000120f127223 */ /* 0x000fe20000000014 */
[----:B------:R-:W-:Y:S02]  /*17f0*/  FSEL R0, R14, 1, !P0 ;  /* 0x3f8000000e007808 */ /* 0x000fe40004000000 */
[----:B------:R-:W-:Y:S01]  /*1800*/  FSEL R14, -R16, -0.4999999701976776123, !P0 ;  /* 0xbeffffff100e7808 */ /* 0x000fe20004000100 */
[----:B--2---:R0:W-:Y:S02]  /*1810*/  STG.E desc[UR6][R12.64], R8 ;  /* 0x000000080c007986 */ /* 0x0041e4000c101906 */
[----:B------:R-:W-:Y:S06]  /*1820*/  @P2 EXIT ;  /* 0x000000000000294d */ /* 0x000fec0003800000 */
[----:B------:R-:W1:Y:S01]  /*1830*/  LDCU.64 UR4, c[0x0][0x3a0] ;  /* 0x00007400ff0477ac */ /* 0x000e620008000a00 */
[C---:B------:R-:W-:Y:S01]  /*1840*/  FFMA R14, R15.reuse, R18, R14 ;  /* 0x000000120f0e7223 */ /* 0x040fe2000000000e */
[----:B------:R-:W-:Y:S01]  /*1850*/  FFMA R15, R15, R0, RZ ;  /* 0x000000000f0f7223 */ /* 0x000fe200000000ff */
[----:B------:R-:W-:-:S04]  /*1860*/  IMAD.WIDE.U32 R10, R9, 0x4, R10 ;  /* 0x00000004090a7825 */ /* 0x000fc800078e000a */
[----:B------:R-:W-:Y:S01]  /*1870*/  FMUL R17, R7, -R7 ;  /* 0x8000000707117220 */ /* 0x000fe20000400000 */
[----:B------:R-:W-:Y:S01]  /*1880*/  FFMA R0, R15, R14, R0 ;  /* 0x0000000e0f007223 */ /* 0x000fe20000000000 */
[----:B------:R-:W-:Y:S01]  /*1890*/  FADD R15, R7, R7 ;  /* 0x00000007070f7221 */ /* 0x000fe20000000000 */
[----:B0-----:R-:W-:-:S04]  /*18a0*/  IMAD.WIDE.U32 R12, R9, 0x4, R2 ;  /* 0x00000004090c7825 */ /* 0x001fc800078e0002 */
[----:B------:R-:W-:Y:S01]  /*18b0*/  FFMA R9, R7, R7, 1 ;  /* 0x3f80000007097423 */ /* 0x000fe20000000007 */
[----:B------:R-:W-:Y:S01]  /*18c0*/  @P1 FADD R0, RZ, -R0 ;  /* 0x80000000ff001221 */ /* 0x000fe20000000000 */
[----:B------:R-:W-:-:S03]  /*18d0*/  IMAD.MOV.U32 R3, RZ, RZ, R13 ;  /* 0x000000ffff037224 */ /* 0x000fc600078e000d */
[----:B------:R-:W-:Y:S01]  /*18e0*/  FMUL R0, R0, R15 ;  /* 0x0000000f00007220 */ /* 0x000fe20000400000 */
[----:B-1----:R-:W-:Y:S02]  /*18f0*/  IADD3 R2, P0, PT, R10, UR4, RZ ;  /* 0x000000040a027c10 */ /* 0x002fe4000ff1e0ff */
[----:B------:R-:W-:Y:S01]  /*1900*/  MOV R10, R12 ;  /* 0x0000000c000a7202 */ /* 0x000fe20000000f00 */
[----:B------:R-:W-:Y:S01]  /*1910*/  IMAD.MOV.U32 R12, RZ, RZ, R8 ;  /* 0x000000ffff0c7224 */ /* 0x000fe200078e0008 */
[----:B------:R-:W-:Y:S01]  /*1920*/  IADD3.X R15, PT, PT, R11, UR5, RZ, P0, !PT ;  /* 0x000000050b0f7c10 */ /* 0x000fe200087fe4ff */
[----:B------:R-:W-:Y:S01]  /*1930*/  FADD R11, -R0, R9 ;  /* 0x00000009000b7221 */ /* 0x000fe20000000100 */
[----:B------:R-:W-:Y:S02]  /*1940*/  IMAD.MOV.U32 R8, RZ, RZ, R6 ;  /* 0x000000ffff087224 */ /* 0x000fe400078e0006 */
[----:B------:R-:W-:Y:S02]  /*1950*/  IMAD.MOV.U32 R9, RZ, RZ, R12 ;  /* 0x000000ffff097224 */ /* 0x000fe400078e000c */
[----:B------:R-:W-:-:S07]  /*1960*/  FMUL R14, R11, 0.5 ;  /* 0x3f0000000b0e7820 */ /* 0x000fce0000400000 */
.L_x_67:
[----:B------:R-:W-:-:S06]  /*1970*/  IMAD.MOV.U32 R11, RZ, RZ, R3 ;  /* 0x000000ffff0b7224 */ /* 0x000fcc00078e0003 */
[----:B0-----:R0:W2:Y:S01]  /*1980*/  LDG.E.CONSTANT R11, desc[UR6][R10.64] ;  /* 0x000000060a0b7981 */ /* 0x0010a2000c1e9900 */
[----:B------:R-:W-:Y:S01]  /*1990*/  FMUL R7, R17, R8 ;  /* 0x0000000811077220 */ /* 0x000fe20000400000 */
[-C--:B------:R-:W-:Y:S01]  /*19a0*/  MOV R8, R9.reuse ;  /* 0x0000000900087202 */ /* 0x080fe20000000f00 */
[C---:B------:R-:W-:Y:S02]  /*19b0*/  VIADD R13, R5.reuse, 0x2 ;  /* 0x00000002050d7836 */ /* 0x040fe40000000000 */
[----:B------:R-:W-:Y:S01]  /*19c0*/  FFMA R7, R0, R9, R7 ;  /* 0x0000000900077223 */ /* 0x000fe20000000007 */
[----:B------:R-:W-:Y:S02]  /*19d0*/  VIADD R5, R5, 0x1 ;  /* 0x0000000105057836 */ /* 0x000fe40000000000 */
[----:B------:R-:W-:Y:S02]  /*19e0*/  ISETP.GE.AND P0, PT, R13, R4, PT ;  /* 0x000000040d00720c */ /* 0x000fe40003f06270 */
[----:B0-----:R-:W-:-:S05]  /*19f0*/  IADD3 R10, P2, PT, R10, 0x4, RZ ;  /* 0x000000040a0a7810 */ /* 0x001fca0007f5e0ff */
[----:B------:R-:W-:Y:S02]  /*1a00*/  IMAD.X R3, RZ, RZ, R3, P2 ;  /* 0x000000ffff037224 */ /* 0x000fe400010e0603 */
[----:B--2---:R-:W-:Y:S01]  /*1a10*/  FADD R6, R11, R12 ;  /* 0x0000000c0b067221 */ /* 0x004fe20000000000 */
[----:B------:R-:W-:-:S03]  /*1a20*/  IMAD.MOV.U32 R12, RZ, RZ, R11 ;  /* 0x000000ffff0c7224 */ /* 0x000fc600078e000b */
[----:B------:R-:W-:Y:S01]  /*1a30*/  FFMA R9, R14, R6, R7 ;  /* 0x000000060e097223 */ /* 0x000fe20000000007 */
[----:B------:R-:W-:Y:S01]  /*1a40*/  IMAD.MOV.U32 R6, RZ, RZ, R2 ;  /* 0x000000ffff067224 */ /* 0x000fe200078e0002 */
[----:B------:R-:W-:Y:S01]  /*1a50*/  IADD3 R2, P1, PT, R2, 0x4, RZ ;  /* 0x0000000402027810 */ /* 0x000fe20007f3e0ff */
[----:B------:R-:W-:-:S03]  /*1a60*/  IMAD.MOV.U32 R7, RZ, RZ, R15 ;  /* 0x000000ffff077224 */ /* 0x000fc600078e000f */
[----:B------:R-:W-:Y:S02]  /*1a70*/  IADD3.X R15, PT, PT, RZ, R15, RZ, P1, !PT ;  /* 0x0000000fff0f7210 */ /* 0x000fe40000ffe4ff */
[----:B------:R0:W-:Y:S01]  /*1a80*/  STG.E desc[UR6][R6.64], R9 ;  /* 0x0000000906007986 */ /* 0x0001e2000c101906 */
[----:B------:R-:W-:Y:S06]  /*1a90*/  @!P0 BRA `(.L_x_67) ;  /* 0xfffffffc00b48947 */ /* 0x000fec000383ffff */
[----:B------:R-:W-:Y:S05]  /*1aa0*/  EXIT ;  /* 0x000000000000794d */ /* 0x000fea0003800000 */
.L_x_53:
        /* <DEDUP_REMOVED lines=12> */
.L_x_69:
        /* <DEDUP_REMOVED lines=23> */
.L_x_68:
        /* <DEDUP_REMOVED lines=16> */
.L_x_70:
        /* <DEDUP_REMOVED lines=12> */
.L_x_71:
[----:B------:R-:W-:Y:S05]  /*1ea0*/  @!P1 EXIT ;  /* 0x000000000000994d */ /* 0x000fea0003800000 */
[----:B------:R-:W-:-:S04]  /*1eb0*/  IMAD.WIDE.U32 R10, R5, 0x4, R10 ;  /* 0x00000004050a7825 */ /* 0x000fc800078e000a */
[----:B------:R-:W-:Y:S01]  /*1ec0*/  IMAD.MOV R0, RZ, RZ, -R0 ;  /* 0x000000ffff007224 */ /* 0x000fe200078e0a00 */
[----:B------:R-:W-:Y:S01]  /*1ed0*/  IADD3 R4, P0, PT, R10, UR10, RZ ;  /* 0x0000000a0a047c10 */ /* 0x000fe2000ff1e0ff */
[----:B-1----:R-:W-:-:S03]  /*1ee0*/  IMAD.MOV.U32 R7, RZ, RZ, 0x7fffffff ;  /* 0x7fffffffff077424 */ /* 0x002fc600078e00ff */
[----:B------:R-:W-:-:S09]  /*1ef0*/  IADD3.X R5, PT, PT, R11, UR11, RZ, P0, !PT ;  /* 0x0000000b0b057c10 */ /* 0x000fd200087fe4ff */
.L_x_72:
[----:B0-----:R-:W-:Y:S01]  /*1f00*/  IMAD.MOV.U32 R2, RZ, RZ, R4 ;  /* 0x000000ffff027224 */ /* 0x001fe200078e0004 */
[----:B--2---:R-:W-:Y:S01]  /*1f10*/  MOV R3, R5 ;  /* 0x0000000500037202 */ /* 0x004fe20000000f00 */
[----:B------:R-:W-:Y:S01]  /*1f20*/  VIADD R0, R0, 0x1 ;  /* 0x0000000100007836 */ /* 0x000fe20000000000 */
[----:B------:R-:W-:-:S03]  /*1f30*/  IADD3 R4, P1, PT, R4, 0x4, RZ ;  /* 0x0000000404047810 */ /* 0x000fc60007f3e0ff */
[----:B------:R1:W-:Y:S01]  /*1f40*/  STG.E desc[UR6][R2.64], R7 ;  /* 0x0000000702007986 */ /* 0x0003e2000c101906 */
[----:B------:R-:W-:Y:S01]  /*1f50*/  ISETP.NE.AND P0, PT, R0, RZ, PT ;  /* 0x000000ff0000720c */ /* 0x000fe20003f05270 */
[----:B------:R-:W-:-:S12]  /*1f60*/  IMAD.X R5, RZ, RZ, R5, P1 ;  /* 0x000000ffff057224 */ /* 0x000fd800008e0605 */
[----:B-1----:R-:W-:Y:S05]  /*1f70*/  @P0 BRA `(.L_x_72) ;  /* 0xfffffffc00e00947 */ /* 0x002fea000383ffff */
[----:B------:R-:W-:Y:S05]  /*1f80*/  EXIT ;  /* 0x000000000000794d */ /* 0x000fea0003800000 */
        .weak           $__internal_1_$__cuda_sm3x_div_rn_noftz_f32_slowpath
        .type           $__internal_1_$__cuda_sm3x_div_rn_noftz_f32_slowpath,@function
        .size           $__internal_1_$__cuda_sm3x_div_rn_noftz_f32_slowpath,(.L_x_87 - $__internal_1_$__cuda_sm3x_div_rn_noftz_f32_slowpath)
$__internal_1_$__cuda_sm3x_div_rn_noftz_f32_slowpath:
[--C-:B------:R-:W-:Y:S01]  /*1f90*/  SHF.R.U32.HI R0, RZ, 0x17, R3.reuse ;  /* 0x00000017ff007819 */ /* 0x100fe20000011603 */
[----:B------:R-:W-:Y:S04]  /*1fa0*/  BSSY.RECONVERGENT B0, `(.L_x_73) ;  /* 0x000005d000007945 */ /* 0x000fe80003800200 */
[----:B------:R-:W-:Y:S01]  /*1fb0*/  BSSY.RELIABLE B2, `(.L_x_74) ;  /* 0x000001b000027945 */ /* 0x000fe20003800100 */
[----:B------:R-:W-:Y:S01]  /*1fc0*/  IMAD.MOV.U32 R6, RZ, RZ, R3 ;  /* 0x000000ffff067224 */ /* 0x000fe200078e0003 */
[----:B------:R-:W-:-:S05]  /*1fd0*/  LOP3.LUT R4, R0, 0xff, RZ, 0xc0, !PT ;  /* 0x000000ff00047812 */ /* 0x000fca00078ec0ff */
[----:B------:R-:W-:-:S05]  /*1fe0*/  VIADD R8, R4, 0xffffffff ;  /* 0xffffffff04087836 */ /* 0x000fca0000000000 */
[----:B------:R-:W-:-:S13]  /*1ff0*/  ISETP.GT.U32.AND P0, PT, R8, 0xfd, PT ;  /* 0x000000fd0800780c */ /* 0x000fda0003f04070 */
[----:B------:R-:W-:Y:S01]  /*2000*/  @!P0 MOV R7, RZ ;  /* 0x000000ff00078202 */ /* 0x000fe20000000f00 */
[----:B------:R-:W-:Y:S06]  /*2010*/  @!P0 BRA `(.L_x_75) ;  /* 0x0000000000508947 */ /* 0x000fec0003800000 */
[----:B------:R-:W-:Y:S01]  /*2020*/  FSETP.GTU.FTZ.AND P0, PT, |R3|, +INF , PT ;  /* 0x7f8000000300780b */ /* 0x000fe20003f1c200 */
[----:B------:R-:W-:-:S12]  /*2030*/  IMAD.MOV.U32 R0, RZ, RZ, R3 ;  /* 0x000000ffff007224 */ /* 0x000fd800078e0003 */
[----:B------:R-:W-:Y:S05]  /*2040*/  @P0 BREAK.RELIABLE B2 ;  /* 0x0000000000020942 */ /* 0x000fea0003800100 */
[----:B------:R-:W-:Y:S05]  /*2050*/  @P0 BRA `(.L_x_76) ;  /* 0x0000000400400947 */ /* 0x000fea0003800000 */
[----:B------:R-:W-:-:S05]  /*2060*/  IMAD.MOV.U32 R3, RZ, RZ, 0x408e2c19 ;  /* 0x408e2c19ff037424 */ /* 0x000fca00078e00ff */
[----:B------:R-:W-:-:S13]  /*2070*/  LOP3.LUT P0, RZ, R6, 0x7fffffff, R3, 0xc8, !PT ;  /* 0x7fffffff06ff7812 */ /* 0x000fda000780c803 */
[----:B------:R-:W-:Y:S05]  /*2080*/  @!P0 BREAK.RELIABLE B2 ;  /* 0x0000000000028942 */ /* 0x000fea0003800100 */
[----:B------:R-:W-:Y:S05]  /*2090*/  @!P0 BRA `(.L_x_77) ;  /* 0x0000000400288947 */ /* 0x000fea0003800000 */
[----:B------:R-:W-:Y:S02]  /*20a0*/  FSETP.NEU.FTZ.AND P0, PT, |R0|, +INF , PT ;  /* 0x7f8000000000780b */ /* 0x000fe40003f1d200 */
[----:B------:R-:W-:-:S04]  /*20b0*/  LOP3.LUT P1, RZ, R3, 0x7fffffff, RZ, 0xc0, !PT ;  /* 0x7fffffff03ff7812 */ /* 0x000fc8000782c0ff */
[----:B------:R-:W-:-:S13]  /*20c0*/  PLOP3.LUT P0, PT, P0, P1, PT, 0x2f, 0xf2 ;  /* 0x0000000000f2781c */ /* 0x000fda0000702577 */
[----:B------:R-:W-:Y:S05]  /*20d0*/  @P0 BREAK.RELIABLE B2 ;  /* 0x0000000000020942 */ /* 0x000fea0003800100 */
[----:B------:R-:W-:Y:S05]  /*20e0*/  @P0 BRA `(.L_x_78) ;  /* 0x00000004000c0947 */ /* 0x000fea0003800000 */
[----:B------:R-:W-:-:S13]  /*20f0*/  LOP3.LUT P0, RZ, R6, 0x7fffffff, RZ, 0xc0, !PT ;  /* 0x7fffffff06ff7812 */ /* 0x000fda000780c0ff */
[----:B------:R-:W-:Y:S05]  /*2100*/  @!P0 BREAK.RELIABLE B2 ;  /* 0x0000000000028942 */ /* 0x000fea0003800100 */
[----:B------:R-:W-:Y:S05]  /*2110*/  @!P0 BRA `(.L_x_79) ;  /* 0x0000000000f48947 */ /* 0x000fea0003800000 */
[----:B------:R-:W-:Y:S01]  /*2120*/  ISETP.GE.AND P0, PT, R8, RZ, PT ;  /* 0x000000ff0800720c */ /* 0x000fe20003f06270 */
[----:B------:R-:W-:-:S12]  /*2130*/  IMAD.MOV.U32 R7, RZ, RZ, RZ ;  /* 0x000000ffff077224 */ /* 0x000fd800078e00ff */
[----:B------:R-:W-:Y:S01]  /*2140*/  @!P0 FFMA R6, R0, 1.84467440737095516160e+19, RZ ;  /* 0x5f80000000068823 */ /* 0x000fe200000000ff */
[----:B------:R-:W-:-:S07]  /*2150*/  @!P0 VIADD R7, R7, 0x40 ;  /* 0x0000004007078836 */ /* 0x000fce0000000000 */
.L_x_75:
[----:B------:R-:W-:Y:S05]  /*2160*/  BSYNC.RELIABLE B2 ;  /* 0x0000000000027941 */ /* 0x000fea0003800100 */
.L_x_74:
[----:B------:R-:W-:Y:S01]  /*2170*/  LEA R3, R4, 0xc0800000, 0x17 ;  /* 0xc080000004037811 */ /* 0x000fe200078eb8ff */
[----:B------:R-:W-:Y:S01]  /*2180*/  UMOV UR4, 0x408e2c19 ;  /* 0x408e2c1900047882 */ /* 0x000fe20000000000 */
[----:B------:R-:W-:Y:S01]  /*2190*/  IADD3 R4, PT, PT, R7, 0x81, -R4 ;  /* 0x0000008107047810 */ /* 0x000fe20007ffe804 */
[----:B------:R-:W-:Y:S01]  /*21a0*/  UIADD3 UR4, UPT, UPT, UR4, -0x1000000, URZ ;  /* 0xff00000004047890 */ /* 0x000fe2000fffe0ff */
[----:B------:R-:W-:Y:S01]  /*21b0*/  IADD3 R6, PT, PT, -R3, R6, RZ ;  /* 0x0000000603067210 */ /* 0x000fe20007ffe1ff */
[----:B------:R-:W-:Y:S03]  /*21c0*/  BSSY.RECONVERGENT B2, `(.L_x_80) ;  /* 0x0000031000027945 */ /* 0x000fe60003800200 */
        /* <DEDUP_REMOVED lines=10> */
[----:B------:R-:W-:-:S05]  /*2270*/  LOP3.LUT R6, R6, 0xff, RZ, 0xc0, !PT ;  /* 0x000000ff06067812 */ /* 0x000fca00078ec0ff */
[----:B------:R-:W-:-:S04]  /*2280*/  IMAD.IADD R14, R6, 0x1, R4 ;  /* 0x00000001060e7824 */ /* 0x000fc800078e0204 */
[----:B------:R-:W-:-:S05]  /*2290*/  VIADD R6, R14, 0xffffffff ;  /* 0xffffffff0e067836 */ /* 0x000fca0000000000 */
        /* <DEDUP_REMOVED lines=15> */
[----:B------:R-:W-:Y:S02]  /*2390*/  VIADD R9, R14, 0x20 ;  /* 0x000000200e097836 */ /* 0x000fe40000000000 */
[----:B------:R-:W-:Y:S01]  /*23a0*/  LOP3.LUT R6, R6, 0x800000, RZ, 0xfc, !PT ;  /* 0x0080000006067812 */ /* 0x000fe200078efcff */
[----:B------:R-:W-:Y:S01]  /*23b0*/  IMAD.MOV R0, RZ, RZ, -R14 ;  /* 0x000000ffff007224 */ /* 0x000fe200078e0a0e */
[----:B------:R-:W-:-:S02]  /*23c0*/  FSETP.NEU.FTZ.AND P0, PT, R4, R7, PT ;  /* 0x000000070400720b */ /* 0x000fc40003f1d000 */
[----:B------:R-:W-:Y:S02]  /*23d0*/  SHF.L.U32 R9, R6, R9, RZ ;  /* 0x0000000906097219 */ /* 0x000fe400000006ff */
[----:B------:R-:W-:Y:S02]  /*23e0*/  SEL R7, R0, RZ, P2 ;  /* 0x000000ff00077207 */ /* 0x000fe40001000000 */
[----:B------:R-:W-:Y:S02]  /*23f0*/  ISETP.NE.AND P1, PT, R9, RZ, P1 ;  /* 0x000000ff0900720c */ /* 0x000fe40000f25270 */
[----:B------:R-:W-:Y:S02]  /*2400*/  SHF.R.U32.HI R7, RZ, R7, R6 ;  /* 0x00000007ff077219 */ /* 0x000fe40000011606 */
[----:B------:R-:W-:Y:S02]  /*2410*/  PLOP3.LUT P0, PT, P0, P1, PT, 0xf8, 0x8f ;  /* 0x00000000008f781c */ /* 0x000fe40000703f70 */
[----:B------:R-:W-:-:S02]  /*2420*/  SHF.R.U32.HI R9, RZ, 0x1, R7 ;  /* 0x00000001ff097819 */ /* 0x000fc40000011607 */
[----:B------:R-:W-:-:S04]  /*2430*/  SEL R0, RZ, 0x1, !P0 ;  /* 0x00000001ff007807 */ /* 0x000fc80004000000 */
[----:B------:R-:W-:-:S04]  /*2440*/  LOP3.LUT R0, R0, 0x1, R9, 0xf8, !PT ;  /* 0x0000000100007812 */ /* 0x000fc800078ef809 */
[----:B------:R-:W-:-:S04]  /*2450*/  LOP3.LUT R0, R0, R7, RZ, 0xc0, !PT ;  /* 0x0000000700007212 */ /* 0x000fc800078ec0ff */
[----:B------:R-:W-:-:S04]  /*2460*/  IADD3 R0, PT, PT, R9, R0, RZ ;  /* 0x0000000009007210 */ /* 0x000fc80007ffe0ff */
[----:B------:R-:W-:Y:S01]  /*2470*/  LOP3.LUT R3, R0, R3, RZ, 0xfc, !PT ;  /* 0x0000000300037212 */ /* 0x000fe200078efcff */
[----:B------:R-:W-:Y:S06]  /*2480*/  BRA `(.L_x_83) ;  /* 0x0000000000107947 */ /* 0x000fec0003800000 */
.L_x_82:
[----:B------:R-:W-:-:S04]  /*2490*/  LOP3.LUT R3, R3, 0x80000000, RZ, 0xc0, !PT ;  /* 0x8000000003037812 */ /* 0x000fc800078ec0ff */
[----:B------:R-:W-:Y:S01]  /*24a0*/  LOP3.LUT R3, R3, 0x7f800000, RZ, 0xfc, !PT ;  /* 0x7f80000003037812 */ /* 0x000fe200078efcff */
[----:B------:R-:W-:Y:S06]  /*24b0*/  BRA `(.L_x_83) ;  /* 0x0000000000047947 */ /* 0x000fec0003800000 */
.L_x_81:
[----:B------:R-:W-:-:S07]  /*24c0*/  IMAD R3, R4, 0x800000, R3 ;  /* 0x0080000004037824 */ /* 0x000fce00078e0203 */
.L_x_83:
[----:B------:R-:W-:Y:S05]  /*24d0*/  BSYNC.RECONVERGENT B2 ;  /* 0x0000000000027941 */ /* 0x000fea0003800200 */
.L_x_80:
[----:B------:R-:W-:Y:S05]  /*24e0*/  BRA `(.L_x_84) ;  /* 0x0000000000207947 */ /* 0x000fea0003800000 */
.L_x_79:
[----:B------:R-:W-:-:S04]  /*24f0*/  LOP3.LUT R3, R6, 0x80000000, R3, 0x48, !PT ;  /* 0x8000000006037812 */ /* 0x000fc800078e4803 */
[----:B------:R-:W-:Y:S01]  /*2500*/  LOP3.LUT R3, R3, 0x7f800000, RZ, 0xfc, !PT ;  /* 0x7f80000003037812 */ /* 0x000fe200078efcff */
[----:B------:R-:W-:Y:S06]  /*2510*/  BRA `(.L_x_84) ;  /* 0x0000000000147947 */ /* 0x000fec0003800000 */
.L_x_78:
[----:B------:R-:W-:Y:S01]  /*2520*/  LOP3.LUT R3, R6, 0x80000000, R3, 0x48, !PT ;  /* 0x8000000006037812 */ /* 0x000fe200078e4803 */
[----:B------:R-:W-:Y:S06]  /*2530*/  BRA `(.L_x_84) ;  /* 0x00000000000c7947 */ /* 0x000fec0003800000 */
.L_x_77:
[----:B------:R-:W0:Y:S01]  /*2540*/  MUFU.RSQ R3, -QNAN ;  /* 0xffc0000000037908 */ /* 0x000e220000001400 */
[----:B------:R-:W-:Y:S05]  /*2550*/  BRA `(.L_x_84) ;  /* 0x0000000000047947 */ /* 0x000fea0003800000 */
.L_x_76:
[----:B------:R-:W-:-:S07]  /*2560*/  FADD.FTZ R3, R0, 4.4428830146789550781 ;  /* 0x408e2c1900037421 */ /* 0x000fce0000010000 */
.L_x_84:
[----:B------:R-:W-:Y:S05]  /*2570*/  BSYNC.RECONVERGENT B0 ;  /* 0x0000000000007941 */ /* 0x000fea0003800200 */
.L_x_73:
[----:B0-----:R-:W-:Y:S02]  /*2580*/  IMAD.MOV.U32 R0, RZ, RZ, R3 ;  /* 0x000000ffff007224 */ /* 0x001fe400078e0003 */
[----:B------:R-:W-:-:S04]  /*2590*/  IMAD.MOV.U32 R3, RZ, RZ, 0x0 ;  /* 0x00000000ff037424 */ /* 0x000fc800078e00ff */
[----:B------:R-:W-:Y:S05]  /*25a0*/  RET.REL.NODEC R2 `(supersmoother_batch_f32) ;  /* 0xffffffd802947950 */ /* 0x000fea0003c3ffff */
.L_x_85:
        /* <DEDUP_REMOVED lines=13> */
.L_x_87:


//--------------------- .nv.global.init           --------------------------
	.section	.nv.global.init,"aw",@progbits
	.align	4
.nv.global.init:
	.type		__cudart_i2opi_f,@object
	.size		__cudart_i2opi_f,(.L_0 - __cudart_i2opi_f)
__cudart_i2opi_f:
        /*0000*/ 	.byte	0x41, 0x90, 0x43, 0x3c, 0x99, 0x95, 0x62, 0xdb, 0xc0, 0xdd, 0x34, 0xf5, 0xd1, 0x57, 0x27, 0xfc
        /*0010*/ 	.byte	0x29, 0x15, 0x44, 0x4e, 0x6e, 0x83, 0xf9, 0xa2
.L_0:


//--------------------- .nv.shared.reserved.0     --------------------------
	.section	.nv.shared.reserved.0,"aw",@nobits
	.weak		__nv_reservedSMEM_offset_0_alias
	.size		__nv_reservedSMEM_offset_0_alias, 0, 64
	.other		__nv_reservedSMEM_offset_0_alias,@"STO_CUDA_RESERVED_SHARED STV_DEFAULT"
__nv_reservedSMEM_offset_0_alias:
	.zero		0
	.zero		64


//--------------------- .nv.constant0.supersmoother_many_series_one_param_f32 --------------------------
	.section	.nv.constant0.supersmoother_many_series_one_param_f32,"a",@progbits
	.sectionflags	@""
	.align	4
.nv.constant0.supersmoother_many_series_one_param_f32:
	.zero		936


//--------------------- .nv.constant0.supersmoother_batch_f32 --------------------------
	.section	.nv.constant0.supersmoother_batch_f32,"a",@progbits
	.sectionflags	@""
	.align	4
.nv.constant0.supersmoother_batch_f32:
	.zero		936


//--------------------- SYMBOLS --------------------------

	.type		.nv.reservedSmem.offset0,@object
	.size		.nv.reservedSmem.offset0,0x4
